//
// Generated by NVIDIA NVVM Compiler
//
// Compiler Build ID: CL-36424714
// Cuda compilation tools, release 13.0, V13.0.88
// Based on NVVM 20.0.0
//

.version 9.0
.target sm_100
.address_size 64

	// .globl	_Z8populatePcddddiii

.visible .entry _Z8populatePcddddiii(
	.param .u64 .ptr .align 1 _Z8populatePcddddiii_param_0,
	.param .f64 _Z8populatePcddddiii_param_1,
	.param .f64 _Z8populatePcddddiii_param_2,
	.param .f64 _Z8populatePcddddiii_param_3,
	.param .f64 _Z8populatePcddddiii_param_4,
	.param .u32 _Z8populatePcddddiii_param_5,
	.param .u32 _Z8populatePcddddiii_param_6,
	.param .u32 _Z8populatePcddddiii_param_7
)
{
	.reg .pred 	%p<19>;
	.reg .b16 	%rs<2>;
	.reg .b32 	%r<106>;
	.reg .b64 	%rd<5>;
	.reg .b64 	%fd<172>;

	ld.param.u64 	%rd1, [_Z8populatePcddddiii_param_0];
	ld.param.f64 	%fd33, [_Z8populatePcddddiii_param_1];
	ld.param.f64 	%fd34, [_Z8populatePcddddiii_param_2];
	ld.param.f64 	%fd35, [_Z8populatePcddddiii_param_3];
	ld.param.f64 	%fd36, [_Z8populatePcddddiii_param_4];
	ld.param.u32 	%r36, [_Z8populatePcddddiii_param_5];
	ld.param.u32 	%r39, [_Z8populatePcddddiii_param_6];
	ld.param.u32 	%r38, [_Z8populatePcddddiii_param_7];
	mov.u32 	%r40, %ctaid.x;
	mov.u32 	%r41, %ntid.x;
	mov.u32 	%r42, %tid.x;
	mad.lo.s32 	%r1, %r40, %r41, %r42;
	mov.u32 	%r43, %ctaid.y;
	mov.u32 	%r44, %ntid.y;
	mov.u32 	%r45, %tid.y;
	mad.lo.s32 	%r46, %r43, %r44, %r45;
	setp.ge.s32 	%p1, %r1, %r36;
	setp.ge.s32 	%p2, %r46, %r39;
	or.pred  	%p3, %p1, %p2;
	mov.f64 	%fd171, 0d0000000000000000;
	@%p3 bra 	$L__BB0_28;
	cvt.rn.f64.s32 	%fd38, %r1;
	cvt.rn.f64.s32 	%fd39, %r36;
	div.rn.f64 	%fd40, %fd38, %fd39;
	sub.f64 	%fd41, %fd34, %fd33;
	fma.rn.f64 	%fd1, %fd41, %fd40, %fd33;
	cvt.rn.f64.u32 	%fd42, %r46;
	cvt.rn.f64.u32 	%fd43, %r39;
	div.rn.f64 	%fd44, %fd42, %fd43;
	sub.f64 	%fd45, %fd36, %fd35;
	fma.rn.f64 	%fd2, %fd45, %fd44, %fd35;
	setp.lt.s32 	%p4, %r38, 1;
	@%p4 bra 	$L__BB0_27;
	mov.f64 	%fd160, 0d0000000000000000;
	mov.b32 	%r93, 0;
	mov.f64 	%fd161, %fd160;
$L__BB0_3:
	mul.f64 	%fd47, %fd161, %fd161;
	mul.f64 	%fd48, %fd160, %fd160;
	sub.f64 	%fd49, %fd47, %fd48;
	add.f64 	%fd50, %fd161, %fd161;
	add.f64 	%fd161, %fd1, %fd49;
	fma.rn.f64 	%fd160, %fd50, %fd160, %fd2;
	mul.f64 	%fd51, %fd161, %fd161;
	fma.rn.f64 	%fd162, %fd160, %fd160, %fd51;
	setp.leu.f64 	%p5, %fd162, 0d4010000000000000;
	@%p5 bra 	$L__BB0_26;
	add.s32 	%r4, %r93, 1;
	{
	.reg .b32 %temp; 
	mov.b64 	{%temp, %r94}, %fd162;
	}
	{
	.reg .b32 %temp; 
	mov.b64 	{%r95, %temp}, %fd162;
	}
	setp.gt.s32 	%p7, %r94, 1048575;
	mov.b32 	%r96, -1023;
	@%p7 bra 	$L__BB0_6;
	mul.f64 	%fd162, %fd162, 0d4350000000000000;
	{
	.reg .b32 %temp; 
	mov.b64 	{%temp, %r94}, %fd162;
	}
	{
	.reg .b32 %temp; 
	mov.b64 	{%r95, %temp}, %fd162;
	}
	mov.b32 	%r96, -1077;
$L__BB0_6:
	add.s32 	%r50, %r94, -1;
	setp.gt.u32 	%p8, %r50, 2146435070;
	@%p8 bra 	$L__BB0_10;
	shr.u32 	%r53, %r94, 20;
	add.s32 	%r97, %r96, %r53;
	and.b32  	%r54, %r94, 1048575;
	or.b32  	%r55, %r54, 1072693248;
	mov.b64 	%fd163, {%r95, %r55};
	setp.lt.u32 	%p10, %r55, 1073127583;
	@%p10 bra 	$L__BB0_9;
	{
	.reg .b32 %temp; 
	mov.b64 	{%r56, %temp}, %fd163;
	}
	{
	.reg .b32 %temp; 
	mov.b64 	{%temp, %r57}, %fd163;
	}
	add.s32 	%r58, %r57, -1048576;
	mov.b64 	%fd163, {%r56, %r58};
	add.s32 	%r97, %r97, 1;
$L__BB0_9:
	add.f64 	%fd54, %fd163, 0dBFF0000000000000;
	add.f64 	%fd55, %fd163, 0d3FF0000000000000;
	rcp.approx.ftz.f64 	%fd56, %fd55;
	neg.f64 	%fd57, %fd55;
	fma.rn.f64 	%fd58, %fd57, %fd56, 0d3FF0000000000000;
	fma.rn.f64 	%fd59, %fd58, %fd58, %fd58;
	fma.rn.f64 	%fd60, %fd59, %fd56, %fd56;
	mul.f64 	%fd61, %fd54, %fd60;
	fma.rn.f64 	%fd62, %fd54, %fd60, %fd61;
	mul.f64 	%fd63, %fd62, %fd62;
	fma.rn.f64 	%fd64, %fd63, 0d3EB1380B3AE80F1E, 0d3ED0EE258B7A8B04;
	fma.rn.f64 	%fd65, %fd64, %fd63, 0d3EF3B2669F02676F;
	fma.rn.f64 	%fd66, %fd65, %fd63, 0d3F1745CBA9AB0956;
	fma.rn.f64 	%fd67, %fd66, %fd63, 0d3F3C71C72D1B5154;
	fma.rn.f64 	%fd68, %fd67, %fd63, 0d3F624924923BE72D;
	fma.rn.f64 	%fd69, %fd68, %fd63, 0d3F8999999999A3C4;
	fma.rn.f64 	%fd70, %fd69, %fd63, 0d3FB5555555555554;
	sub.f64 	%fd71, %fd54, %fd62;
	add.f64 	%fd72, %fd71, %fd71;
	neg.f64 	%fd73, %fd62;
	fma.rn.f64 	%fd74, %fd73, %fd54, %fd72;
	mul.f64 	%fd75, %fd60, %fd74;
	mul.f64 	%fd76, %fd63, %fd70;
	fma.rn.f64 	%fd77, %fd76, %fd62, %fd75;
	xor.b32  	%r59, %r97, -2147483648;
	mov.b32 	%r60, 1127219200;
	mov.b64 	%fd78, {%r59, %r60};
	mov.b32 	%r61, -2147483648;
	mov.b64 	%fd79, {%r61, %r60};
	sub.f64 	%fd80, %fd78, %fd79;
	fma.rn.f64 	%fd81, %fd80, 0d3FE62E42FEFA39EF, %fd62;
	fma.rn.f64 	%fd82, %fd80, 0dBFE62E42FEFA39EF, %fd81;
	sub.f64 	%fd83, %fd82, %fd62;
	sub.f64 	%fd84, %fd77, %fd83;
	fma.rn.f64 	%fd85, %fd80, 0d3C7ABC9E3B39803F, %fd84;
	add.f64 	%fd165, %fd81, %fd85;
	bra.uni 	$L__BB0_11;
$L__BB0_10:
	fma.rn.f64 	%fd53, %fd162, 0d7FF0000000000000, 0d7FF0000000000000;
	{
	.reg .b32 %temp; 
	mov.b64 	{%temp, %r51}, %fd162;
	}
	and.b32  	%r52, %r51, 2147483647;
	setp.eq.s32 	%p9, %r52, 0;
	selp.f64 	%fd165, 0dFFF0000000000000, %fd53, %p9;
$L__BB0_11:
	{
	.reg .b32 %temp; 
	mov.b64 	{%temp, %r98}, %fd165;
	}
	{
	.reg .b32 %temp; 
	mov.b64 	{%r99, %temp}, %fd165;
	}
	setp.gt.s32 	%p11, %r98, 1048575;
	mov.b32 	%r100, -1023;
	@%p11 bra 	$L__BB0_13;
	mul.f64 	%fd165, %fd165, 0d4350000000000000;
	{
	.reg .b32 %temp; 
	mov.b64 	{%temp, %r98}, %fd165;
	}
	{
	.reg .b32 %temp; 
	mov.b64 	{%r99, %temp}, %fd165;
	}
	mov.b32 	%r100, -1077;
$L__BB0_13:
	add.s32 	%r64, %r98, -1;
	setp.gt.u32 	%p12, %r64, 2146435070;
	@%p12 bra 	$L__BB0_17;
	shr.u32 	%r67, %r98, 20;
	add.s32 	%r101, %r100, %r67;
	and.b32  	%r68, %r98, 1048575;
	or.b32  	%r69, %r68, 1072693248;
	mov.b64 	%fd166, {%r99, %r69};
	setp.lt.u32 	%p14, %r69, 1073127583;
	@%p14 bra 	$L__BB0_16;
	{
	.reg .b32 %temp; 
	mov.b64 	{%r70, %temp}, %fd166;
	}
	{
	.reg .b32 %temp; 
	mov.b64 	{%temp, %r71}, %fd166;
	}
	add.s32 	%r72, %r71, -1048576;
	mov.b64 	%fd166, {%r70, %r72};
	add.s32 	%r101, %r101, 1;
$L__BB0_16:
	add.f64 	%fd87, %fd166, 0dBFF0000000000000;
	add.f64 	%fd88, %fd166, 0d3FF0000000000000;
	rcp.approx.ftz.f64 	%fd89, %fd88;
	neg.f64 	%fd90, %fd88;
	fma.rn.f64 	%fd91, %fd90, %fd89, 0d3FF0000000000000;
	fma.rn.f64 	%fd92, %fd91, %fd91, %fd91;
	fma.rn.f64 	%fd93, %fd92, %fd89, %fd89;
	mul.f64 	%fd94, %fd87, %fd93;
	fma.rn.f64 	%fd95, %fd87, %fd93, %fd94;
	mul.f64 	%fd96, %fd95, %fd95;
	fma.rn.f64 	%fd97, %fd96, 0d3EB1380B3AE80F1E, 0d3ED0EE258B7A8B04;
	fma.rn.f64 	%fd98, %fd97, %fd96, 0d3EF3B2669F02676F;
	fma.rn.f64 	%fd99, %fd98, %fd96, 0d3F1745CBA9AB0956;
	fma.rn.f64 	%fd100, %fd99, %fd96, 0d3F3C71C72D1B5154;
	fma.rn.f64 	%fd101, %fd100, %fd96, 0d3F624924923BE72D;
	fma.rn.f64 	%fd102, %fd101, %fd96, 0d3F8999999999A3C4;
	fma.rn.f64 	%fd103, %fd102, %fd96, 0d3FB5555555555554;
	sub.f64 	%fd104, %fd87, %fd95;
	add.f64 	%fd105, %fd104, %fd104;
	neg.f64 	%fd106, %fd95;
	fma.rn.f64 	%fd107, %fd106, %fd87, %fd105;
	mul.f64 	%fd108, %fd93, %fd107;
	mul.f64 	%fd109, %fd96, %fd103;
	fma.rn.f64 	%fd110, %fd109, %fd95, %fd108;
	xor.b32  	%r73, %r101, -2147483648;
	mov.b32 	%r74, 1127219200;
	mov.b64 	%fd111, {%r73, %r74};
	mov.b32 	%r75, -2147483648;
	mov.b64 	%fd112, {%r75, %r74};
	sub.f64 	%fd113, %fd111, %fd112;
	fma.rn.f64 	%fd114, %fd113, 0d3FE62E42FEFA39EF, %fd95;
	fma.rn.f64 	%fd115, %fd113, 0dBFE62E42FEFA39EF, %fd114;
	sub.f64 	%fd116, %fd115, %fd95;
	sub.f64 	%fd117, %fd110, %fd116;
	fma.rn.f64 	%fd118, %fd113, 0d3C7ABC9E3B39803F, %fd117;
	add.f64 	%fd167, %fd114, %fd118;
	bra.uni 	$L__BB0_18;
$L__BB0_17:
	fma.rn.f64 	%fd86, %fd165, 0d7FF0000000000000, 0d7FF0000000000000;
	{
	.reg .b32 %temp; 
	mov.b64 	{%temp, %r65}, %fd165;
	}
	and.b32  	%r66, %r65, 2147483647;
	setp.eq.s32 	%p13, %r66, 0;
	selp.f64 	%fd167, 0dFFF0000000000000, %fd86, %p13;
$L__BB0_18:
	mov.f64 	%fd168, 0d4000000000000000;
	{
	.reg .b32 %temp; 
	mov.b64 	{%temp, %r102}, %fd168;
	}
	{
	.reg .b32 %temp; 
	mov.b64 	{%r103, %temp}, %fd168;
	}
	setp.gt.s32 	%p15, %r102, 1048575;
	mov.b32 	%r104, -1023;
	@%p15 bra 	$L__BB0_20;
	mov.f64 	%fd168, 0d4360000000000000;
	{
	.reg .b32 %temp; 
	mov.b64 	{%temp, %r102}, %fd168;
	}
	{
	.reg .b32 %temp; 
	mov.b64 	{%r103, %temp}, %fd168;
	}
	mov.b32 	%r104, -1077;
$L__BB0_20:
	add.s32 	%r78, %r102, -1;
	setp.gt.u32 	%p16, %r78, 2146435070;
	@%p16 bra 	$L__BB0_24;
	shr.u32 	%r81, %r102, 20;
	add.s32 	%r105, %r104, %r81;
	and.b32  	%r82, %r102, 1048575;
	or.b32  	%r83, %r82, 1072693248;
	mov.b64 	%fd169, {%r103, %r83};
	setp.lt.u32 	%p18, %r83, 1073127583;
	@%p18 bra 	$L__BB0_23;
	{
	.reg .b32 %temp; 
	mov.b64 	{%r84, %temp}, %fd169;
	}
	{
	.reg .b32 %temp; 
	mov.b64 	{%temp, %r85}, %fd169;
	}
	add.s32 	%r86, %r85, -1048576;
	mov.b64 	%fd169, {%r84, %r86};
	add.s32 	%r105, %r105, 1;
$L__BB0_23:
	add.f64 	%fd122, %fd169, 0dBFF0000000000000;
	add.f64 	%fd123, %fd169, 0d3FF0000000000000;
	rcp.approx.ftz.f64 	%fd124, %fd123;
	neg.f64 	%fd125, %fd123;
	fma.rn.f64 	%fd126, %fd125, %fd124, 0d3FF0000000000000;
	fma.rn.f64 	%fd127, %fd126, %fd126, %fd126;
	fma.rn.f64 	%fd128, %fd127, %fd124, %fd124;
	mul.f64 	%fd129, %fd122, %fd128;
	fma.rn.f64 	%fd130, %fd122, %fd128, %fd129;
	mul.f64 	%fd131, %fd130, %fd130;
	fma.rn.f64 	%fd132, %fd131, 0d3EB1380B3AE80F1E, 0d3ED0EE258B7A8B04;
	fma.rn.f64 	%fd133, %fd132, %fd131, 0d3EF3B2669F02676F;
	fma.rn.f64 	%fd134, %fd133, %fd131, 0d3F1745CBA9AB0956;
	fma.rn.f64 	%fd135, %fd134, %fd131, 0d3F3C71C72D1B5154;
	fma.rn.f64 	%fd136, %fd135, %fd131, 0d3F624924923BE72D;
	fma.rn.f64 	%fd137, %fd136, %fd131, 0d3F8999999999A3C4;
	fma.rn.f64 	%fd138, %fd137, %fd131, 0d3FB5555555555554;
	sub.f64 	%fd139, %fd122, %fd130;
	add.f64 	%fd140, %fd139, %fd139;
	neg.f64 	%fd141, %fd130;
	fma.rn.f64 	%fd142, %fd141, %fd122, %fd140;
	mul.f64 	%fd143, %fd128, %fd142;
	mul.f64 	%fd144, %fd131, %fd138;
	fma.rn.f64 	%fd145, %fd144, %fd130, %fd143;
	xor.b32  	%r87, %r105, -2147483648;
	mov.b32 	%r88, 1127219200;
	mov.b64 	%fd146, {%r87, %r88};
	mov.b32 	%r89, -2147483648;
	mov.b64 	%fd147, {%r89, %r88};
	sub.f64 	%fd148, %fd146, %fd147;
	fma.rn.f64 	%fd149, %fd148, 0d3FE62E42FEFA39EF, %fd130;
	fma.rn.f64 	%fd150, %fd148, 0dBFE62E42FEFA39EF, %fd149;
	sub.f64 	%fd151, %fd150, %fd130;
	sub.f64 	%fd152, %fd145, %fd151;
	fma.rn.f64 	%fd153, %fd148, 0d3C7ABC9E3B39803F, %fd152;
	add.f64 	%fd170, %fd149, %fd153;
	bra.uni 	$L__BB0_25;
$L__BB0_24:
	fma.rn.f64 	%fd121, %fd168, 0d7FF0000000000000, 0d7FF0000000000000;
	{
	.reg .b32 %temp; 
	mov.b64 	{%temp, %r79}, %fd168;
	}
	and.b32  	%r80, %r79, 2147483647;
	setp.eq.s32 	%p17, %r80, 0;
	selp.f64 	%fd170, 0dFFF0000000000000, %fd121, %p17;
$L__BB0_25:
	div.rn.f64 	%fd154, %fd167, %fd170;
	cvt.rn.f64.u32 	%fd155, %r4;
	sub.f64 	%fd156, %fd155, %fd154;
	cvt.rn.f64.s32 	%fd157, %r38;
	div.rn.f64 	%fd158, %fd156, %fd157;
	mul.f64 	%fd171, %fd158, 0d406FE00000000000;
	bra.uni 	$L__BB0_27;
$L__BB0_26:
	add.s32 	%r93, %r93, 1;
	setp.ne.s32 	%p6, %r93, %r38;
	@%p6 bra 	$L__BB0_3;
$L__BB0_27:
	mad.lo.s32 	%r90, %r36, %r46, %r1;
	mul.lo.s32 	%r91, %r90, 3;
	cvt.s64.s32 	%rd2, %r91;
	cvta.to.global.u64 	%rd3, %rd1;
	add.s64 	%rd4, %rd3, %rd2;
	mov.b16 	%rs1, 0;
	st.global.u8 	[%rd4], %rs1;
	st.global.u8 	[%rd4+1], %rs1;
	cvt.rzi.s32.f64 	%r92, %fd171;
	st.global.u8 	[%rd4+2], %r92;
$L__BB0_28:
	ret;

}


// ===== COMPILED SASS (sm_100) =====

	.target	sm_100

	.elftype	@"ET_EXEC"


//--------------------- .note.nv.tkinfo           --------------------------
	.section	.note.nv.tkinfo,"",@"SHT_NOTE"
	.sectionflags	@"SHF_NOTE_NV_TKINFO"
	.tkinfo
        /*0018*/ 	.word	0x00000002
        /*0030*/ 	.string	""
        /*0030*/ 	.string	"ptxas"
        /*0030*/ 	.string	"Cuda compilation tools, release 13.0, V13.0.88"
        /*0030*/ 	.string	"Build cuda_13.0.r13.0/compiler.36424714_0"
        /*0030*/ 	.string	"-arch sm_100 -m 64 "



//--------------------- .note.nv.cuinfo           --------------------------
	.section	.note.nv.cuinfo,"",@"SHT_NOTE"
	.sectionflags	@"SHF_NOTE_NV_CUINFO"
        /*0018*/ 	.short	0x0002
        /*001a*/ 	.short	0x0064
        /*001c*/ 	.short	0x0082
	.zero		2


//--------------------- .nv.info                  --------------------------
	.section	.nv.info,"",@"SHT_CUDA_INFO"
	.align	4


	//----- nvinfo : EIATTR_REGCOUNT
	.align		4
        /*0000*/ 	.byte	0x04, 0x2f
        /*0002*/ 	.short	(.L_1 - .L_0)
	.align		4
.L_0:
        /*0004*/ 	.word	index@(_Z8populatePcddddiii)
        /*0008*/ 	.word	0x0000001d


	//----- nvinfo : EIATTR_FRAME_SIZE
	.align		4
.L_1:
        /*000c*/ 	.byte	0x04, 0x11
        /*000e*/ 	.short	(.L_3 - .L_2)
	.align		4
.L_2:
        /*0010*/ 	.word	index@($__internal_0_$__cuda_sm20_div_rn_f64_full)
        /*0014*/ 	.word	0x00000000


	//----- nvinfo : EIATTR_FRAME_SIZE
	.align		4
.L_3:
        /*0018*/ 	.byte	0x04, 0x11
        /*001a*/ 	.short	(.L_5 - .L_4)
	.align		4
.L_4:
        /*001c*/ 	.word	index@(_Z8populatePcddddiii)
        /*0020*/ 	.word	0x00000000


	//----- nvinfo : EIATTR_MIN_STACK_SIZE
	.align		4
.L_5:
        /*0024*/ 	.byte	0x04, 0x12
        /*0026*/ 	.short	(.L_7 - .L_6)
	.align		4
.L_6:
        /*0028*/ 	.word	index@(_Z8populatePcddddiii)
        /*002c*/ 	.word	0x00000000
.L_7:


//--------------------- .nv.compat                --------------------------
	.section	.nv.compat,"",@"SHT_CUDA_COMPAT_INFO"
	.align	4
        /*0000*/ 	.byte	0x02, 0x09, 0x00, 0x00, 0x02, 0x02, 0x01, 0x00, 0x02, 0x05, 0x05, 0x00, 0x03, 0x07, 0x01, 0x01
        /*0010*/ 	.byte	0x02, 0x03, 0x00, 0x00, 0x02, 0x06, 0x01, 0x00, 0x04, 0x0b, 0x08, 0x00, 0x01, 0x00, 0x00, 0x00
        /*0020*/ 	.byte	0x00, 0x00, 0x00, 0x00


//--------------------- .nv.info._Z8populatePcddddiii --------------------------
	.section	.nv.info._Z8populatePcddddiii,"",@"SHT_CUDA_INFO"
	.sectionflags	@""
	.align	4


	//----- nvinfo : EIATTR_CUDA_API_VERSION
	.align		4
        /*0000*/ 	.byte	0x04, 0x37
        /*0002*/ 	.short	(.L_9 - .L_8)
.L_8:
        /*0004*/ 	.word	0x00000082


	//----- nvinfo : EIATTR_KPARAM_INFO
	.align		4
.L_9:
        /*0008*/ 	.byte	0x04, 0x17
        /*000a*/ 	.short	(.L_11 - .L_10)
.L_10:
        /*000c*/ 	.word	0x00000000
        /*0010*/ 	.short	0x0007
        /*0012*/ 	.short	0x0030
        /*0014*/ 	.byte	0x00, 0xf0, 0x11, 0x00


	//----- nvinfo : EIATTR_KPARAM_INFO
	.align		4
.L_11:
        /*0018*/ 	.byte	0x04, 0x17
        /*001a*/ 	.short	(.L_13 - .L_12)
.L_12:
        /*001c*/ 	.word	0x00000000
        /*0020*/ 	.short	0x0006
        /*0022*/ 	.short	0x002c
        /*0024*/ 	.byte	0x00, 0xf0, 0x11, 0x00


	//----- nvinfo : EIATTR_KPARAM_INFO
	.align		4
.L_13:
        /*0028*/ 	.byte	0x04, 0x17
        /*002a*/ 	.short	(.L_15 - .L_14)
.L_14:
        /*002c*/ 	.word	0x00000000
        /*0030*/ 	.short	0x0005
        /*0032*/ 	.short	0x0028
        /*0034*/ 	.byte	0x00, 0xf0, 0x11, 0x00


	//----- nvinfo : EIATTR_KPARAM_INFO
	.align		4
.L_15:
        /*0038*/ 	.byte	0x04, 0x17
        /*003a*/ 	.short	(.L_17 - .L_16)
.L_16:
        /*003c*/ 	.word	0x00000000
        /*0040*/ 	.short	0x0004
        /*0042*/ 	.short	0x0020
        /*0044*/ 	.byte	0x00, 0xf0, 0x21, 0x00


	//----- nvinfo : EIATTR_KPARAM_INFO
	.align		4
.L_17:
        /*0048*/ 	.byte	0x04, 0x17
        /*004a*/ 	.short	(.L_19 - .L_18)
.L_18:
        /*004c*/ 	.word	0x00000000
        /*0050*/ 	.short	0x0003
        /*0052*/ 	.short	0x0018
        /*0054*/ 	.byte	0x00, 0xf0, 0x21, 0x00


	//----- nvinfo : EIATTR_KPARAM_INFO
	.align		4
.L_19:
        /*0058*/ 	.byte	0x04, 0x17
        /*005a*/ 	.short	(.L_21 - .L_20)
.L_20:
        /*005c*/ 	.word	0x00000000
        /*0060*/ 	.short	0x0002
        /*0062*/ 	.short	0x0010
        /*0064*/ 	.byte	0x00, 0xf0, 0x21, 0x00


	//----- nvinfo : EIATTR_KPARAM_INFO
	.align		4
.L_21:
        /*0068*/ 	.byte	0x04, 0x17
        /*006a*/ 	.short	(.L_23 - .L_22)
.L_22:
        /*006c*/ 	.word	0x00000000
        /*0070*/ 	.short	0x0001
        /*0072*/ 	.short	0x0008
        /*0074*/ 	.byte	0x00, 0xf0, 0x21, 0x00


	//----- nvinfo : EIATTR_KPARAM_INFO
	.align		4
.L_23:
        /*0078*/ 	.byte	0x04, 0x17
        /*007a*/ 	.short	(.L_25 - .L_24)
.L_24:
        /*007c*/ 	.word	0x00000000
        /*0080*/ 	.short	0x0000
        /*0082*/ 	.short	0x0000
        /*0084*/ 	.byte	0x00, 0xf5, 0x21, 0x00


	//----- nvinfo : EIATTR_SPARSE_MMA_MASK
	.align		4
.L_25:
        /*0088*/ 	.byte	0x03, 0x50
        /*008a*/ 	.short	0x0000


	//----- nvinfo : EIATTR_MAXREG_COUNT
	.align		4
        /*008c*/ 	.byte	0x03, 0x1b
        /*008e*/ 	.short	0x00ff


	//----- nvinfo : EIATTR_MERCURY_ISA_VERSION
	.align		4
        /*0090*/ 	.byte	0x03, 0x5f
        /*0092*/ 	.short	0x0101


	//----- nvinfo : EIATTR_VRC_CTA_INIT_COUNT
	.align		4
        /*0094*/ 	.byte	0x02, 0x4a
	.zero		1
	.zero		1


	//----- nvinfo : EIATTR_EXIT_INSTR_OFFSETS
	.align		4
        /*0098*/ 	.byte	0x04, 0x1c
        /*009a*/ 	.short	(.L_27 - .L_26)


	//   ....[0]....
.L_26:
        /*009c*/ 	.word	0x000000c0


	//   ....[1]....
        /*00a0*/ 	.word	0x00001790


	//----- nvinfo : EIATTR_CRS_STACK_SIZE
	.align		4
.L_27:
        /*00a4*/ 	.byte	0x04, 0x1e
        /*00a6*/ 	.short	(.L_29 - .L_28)
.L_28:
        /*00a8*/ 	.word	0x00000000


	//----- nvinfo : EIATTR_CBANK_PARAM_SIZE
	.align		4
.L_29:
        /*00ac*/ 	.byte	0x03, 0x19
        /*00ae*/ 	.short	0x0034


	//----- nvinfo : EIATTR_PARAM_CBANK
	.align		4
        /*00b0*/ 	.byte	0x04, 0x0a
        /*00b2*/ 	.short	(.L_31 - .L_30)
	.align		4
.L_30:
        /*00b4*/ 	.word	index@(.nv.constant0._Z8populatePcddddiii)
        /*00b8*/ 	.short	0x0380
        /*00ba*/ 	.short	0x0034


	//----- nvinfo : EIATTR_SW_WAR
	.align		4
.L_31:
        /*00bc*/ 	.byte	0x04, 0x36
        /*00be*/ 	.short	(.L_33 - .L_32)
.L_32:
        /*00c0*/ 	.word	0x00000008
.L_33:


//--------------------- .nv.callgraph             --------------------------
	.section	.nv.callgraph,"",@"SHT_CUDA_CALLGRAPH"
	.align	4
	.sectionentsize	8
	.align		4
        /*0000*/ 	.word	0x00000000
	.align		4
        /*0004*/ 	.word	0xffffffff
	.align		4
        /*0008*/ 	.word	0x00000000
	.align		4
        /*000c*/ 	.word	0xfffffffe
	.align		4
        /*0010*/ 	.word	0x00000000
	.align		4
        /*0014*/ 	.word	0xfffffffd
	.align		4
        /*0018*/ 	.word	0x00000000
	.align		4
        /*001c*/ 	.word	0xfffffffc


//--------------------- .text._Z8populatePcddddiii --------------------------
	.section	.text._Z8populatePcddddiii,"ax",@progbits
	.align	128
        .global         _Z8populatePcddddiii
        .type           _Z8populatePcddddiii,@function
        .size           _Z8populatePcddddiii,(.L_x_24 - _Z8populatePcddddiii)
        .other          _Z8populatePcddddiii,@"STO_CUDA_ENTRY STV_DEFAULT"
_Z8populatePcddddiii:
.text._Z8populatePcddddiii:
[----:B------:R-:W-:Y:S01]  /*0000*/  LDC R1, c[0x0][0x37c] ;  /* 0x0000df00ff017b82 */ /* 0x000fe20000000800 */
[----:B------:R-:W0:Y:S07]  /*0010*/  S2R R3, SR_TID.Y ;  /* 0x0000000000037919 */ /* 0x000e2e0000002200 */
[----:B------:R-:W1:Y:S01]  /*0020*/  LDC R9, c[0x0][0x360] ;  /* 0x0000d800ff097b82 */ /* 0x000e620000000800 */
[----:B------:R-:W2:Y:S01]  /*0030*/  LDCU.64 UR6, c[0x0][0x3a8] ;  /* 0x00007500ff0677ac */ /* 0x000ea20008000a00 */
[----:B------:R-:W1:Y:S06]  /*0040*/  S2R R2, SR_TID.X ;  /* 0x0000000000027919 */ /* 0x000e6c0000002100 */
[----:B------:R-:W0:Y:S08]  /*0050*/  S2UR UR5, SR_CTAID.Y ;  /* 0x00000000000579c3 */ /* 0x000e300000002600 */
[----:B------:R-:W0:Y:S08]  /*0060*/  LDC R0, c[0x0][0x364] ;  /* 0x0000d900ff007b82 */ /* 0x000e300000000800 */
[----:B------:R-:W1:Y:S01]  /*0070*/  S2UR UR4, SR_CTAID.X ;  /* 0x00000000000479c3 */ /* 0x000e620000002500 */
[----:B0-----:R-:W-:-:S05]  /*0080*/  IMAD R0, R0, UR5, R3 ;  /* 0x0000000500007c24 */ /* 0x001fca000f8e0203 */
[----:B--2---:R-:W-:Y:S01]  /*0090*/  ISETP.GE.AND P0, PT, R0, UR7, PT ;  /* 0x0000000700007c0c */ /* 0x004fe2000bf06270 */
[----:B-1----:R-:W-:-:S05]  /*00a0*/  IMAD R9, R9, UR4, R2 ;  /* 0x0000000409097c24 */ /* 0x002fca000f8e0202 */
[----:B------:R-:W-:-:S13]  /*00b0*/  ISETP.GE.OR P0, PT, R9, UR6, P0 ;  /* 0x0000000609007c0c */ /* 0x000fda0008706670 */
[----:B------:R-:W-:Y:S05]  /*00c0*/  @P0 EXIT ;  /* 0x000000000000094d */ /* 0x000fea0003800000 */
[----:B------:R-:W0:Y:S01]  /*00d0*/  I2F.F64 R4, UR6 ;  /* 0x0000000600047d12 */ /* 0x000e220008201c00 */
[----:B------:R-:W-:Y:S01]  /*00e0*/  IMAD.MOV.U32 R2, RZ, RZ, 0x1 ;  /* 0x00000001ff027424 */ /* 0x000fe200078e00ff */
[----:B------:R-:W-:Y:S06]  /*00f0*/  BSSY.RECONVERGENT B0, `(.L_x_0) ;  /* 0x0000016000007945 */ /* 0x000fec0003800200 */
[----:B------:R-:W1:Y:S08]  /*0100*/  I2F.F64 R12, R9 ;  /* 0x00000009000c7312 */ /* 0x000e700000201c00 */
[----:B0-----:R-:W0:Y:S01]  /*0110*/  MUFU.RCP64H R3, R5 ;  /* 0x0000000500037308 */ /* 0x001e220000001800 */
[----:B-1----:R-:W-:Y:S01]  /*0120*/  FSETP.GEU.AND P1, PT, |R13|, 6.5827683646048100446e-37, PT ;  /* 0x036000000d00780b */ /* 0x002fe20003f2e200 */
[----:B0-----:R-:W-:-:S08]  /*0130*/  DFMA R6, -R4, R2, 1 ;  /* 0x3ff000000406742b */ /* 0x001fd00000000102 */
[----:B------:R-:W-:-:S08]  /*0140*/  DFMA R6, R6, R6, R6 ;  /* 0x000000060606722b */ /* 0x000fd00000000006 */
[----:B------:R-:W-:-:S08]  /*0150*/  DFMA R6, R2, R6, R2 ;  /* 0x000000060206722b */ /* 0x000fd00000000002 */
[----:B------:R-:W-:-:S08]  /*0160*/  DFMA R2, -R4, R6, 1 ;  /* 0x3ff000000402742b */ /* 0x000fd00000000106 */
[----:B------:R-:W-:-:S08]  /*0170*/  DFMA R2, R6, R2, R6 ;  /* 0x000000020602722b */ /* 0x000fd00000000006 */
[----:B------:R-:W-:-:S08]  /*0180*/  DMUL R6, R12, R2 ;  /* 0x000000020c067228 */ /* 0x000fd00000000000 */
[----:B------:R-:W-:-:S08]  /*0190*/  DFMA R10, -R4, R6, R12 ;  /* 0x00000006040a722b */ /* 0x000fd0000000010c */
[----:B------:R-:W-:-:S10]  /*01a0*/  DFMA R2, R2, R10, R6 ;  /* 0x0000000a0202722b */ /* 0x000fd40000000006 */
[----:B------:R-:W-:-:S05]  /*01b0*/  FFMA R6, RZ, R5, R3 ;  /* 0x00000005ff067223 */ /* 0x000fca0000000003 */
[----:B------:R-:W-:Y:S02]  /*01c0*/  FSETP.GT.AND P0, PT, |R6|, 1.469367938527859385e-39, PT ;  /* 0x001000000600780b */ /* 0x000fe40003f04200 */
[----:B------:R-:W-:-:S11]  /*01d0*/  CS2R R6, SRZ ;  /* 0x0000000000067805 */ /* 0x000fd6000001ff00 */
[----:B------:R-:W-:Y:S05]  /*01e0*/  @P0 BRA P1, `(.L_x_1) ;  /* 0x0000000000180947 */ /* 0x000fea0000800000 */
[----:B------:R-:W-:Y:S01]  /*01f0*/  IMAD.MOV.U32 R10, RZ, RZ, R4 ;  /* 0x000000ffff0a7224 */ /* 0x000fe200078e0004 */
[----:B------:R-:W-:Y:S01]  /*0200*/  MOV R8, 0x230 ;  /* 0x0000023000087802 */ /* 0x000fe20000000f00 */
[----:B------:R-:W-:-:S07]  /*0210*/  IMAD.MOV.U32 R11, RZ, RZ, R5 ;  /* 0x000000ffff0b7224 */ /* 0x000fce00078e0005 */
[----:B------:R-:W-:Y:S05]  /*0220*/  CALL.REL.NOINC `($__internal_0_$__cuda_sm20_div_rn_f64_full) ;  /* 0x00000014005c7944 */ /* 0x000fea0003c00000 */
[----:B------:R-:W-:Y:S02]  /*0230*/  IMAD.MOV.U32 R2, RZ, RZ, R16 ;  /* 0x000000ffff027224 */ /* 0x000fe400078e0010 */
[----:B------:R-:W-:-:S07]  /*0240*/  IMAD.MOV.U32 R3, RZ, RZ, R17 ;  /* 0x000000ffff037224 */ /* 0x000fce00078e0011 */
.L_x_1:
[----:B------:R-:W-:Y:S05]  /*0250*/  BSYNC.RECONVERGENT B0 ;  /* 0x0000000000007941 */ /* 0x000fea0003800200 */
.L_x_0:
[----:B------:R-:W0:Y:S01]  /*0260*/  LDCU UR4, c[0x0][0x3ac] ;  /* 0x00007580ff0477ac */ /* 0x000e220008000800 */
[----:B------:R-:W-:Y:S01]  /*0270*/  IMAD.MOV.U32 R4, RZ, RZ, 0x1 ;  /* 0x00000001ff047424 */ /* 0x000fe200078e00ff */
[----:B------:R-:W1:Y:S01]  /*0280*/  LDC.64 R18, c[0x0][0x388] ;  /* 0x0000e200ff127b82 */ /* 0x000e620000000a00 */
[----:B------:R-:W-:Y:S01]  /*0290*/  BSSY.RECONVERGENT B0, `(.L_x_2) ;  /* 0x0000017000007945 */ /* 0x000fe20003800200 */
[----:B0-----:R-:W0:Y:S01]  /*02a0*/  I2F.F64.U32 R10, UR4 ;  /* 0x00000004000a7d12 */ /* 0x001e220008201800 */
[----:B------:R-:W1:Y:S07]  /*02b0*/  LDCU.64 UR4, c[0x0][0x390] ;  /* 0x00007200ff0477ac */ /* 0x000e6e0008000a00 */
[----:B0-----:R-:W0:Y:S02]  /*02c0*/  MUFU.RCP64H R5, R11 ;  /* 0x0000000b00057308 */ /* 0x001e240000001800 */
[----:B0-----:R-:W-:-:S08]  /*02d0*/  DFMA R12, -R10, R4, 1 ;  /* 0x3ff000000a0c742b */ /* 0x001fd00000000104 */
[----:B------:R-:W-:-:S08]  /*02e0*/  DFMA R12, R12, R12, R12 ;  /* 0x0000000c0c0c722b */ /* 0x000fd0000000000c */
[----:B------:R-:W-:Y:S02]  /*02f0*/  DFMA R4, R4, R12, R4 ;  /* 0x0000000c0404722b */ /* 0x000fe40000000004 */
[----:B------:R-:W0:Y:S06]  /*0300*/  I2F.F64.U32 R12, R0 ;  /* 0x00000000000c7312 */ /* 0x000e2c0000201800 */
[----:B------:R-:W-:-:S08]  /*0310*/  DFMA R14, -R10, R4, 1 ;  /* 0x3ff000000a0e742b */ /* 0x000fd00000000104 */
[----:B------:R-:W-:Y:S01]  /*0320*/  DFMA R4, R4, R14, R4 ;  /* 0x0000000e0404722b */ /* 0x000fe20000000004 */
[----:B0-----:R-:W-:-:S07]  /*0330*/  FSETP.GEU.AND P1, PT, |R13|, 6.5827683646048100446e-37, PT ;  /* 0x036000000d00780b */ /* 0x001fce0003f2e200 */
[----:B------:R-:W-:-:S08]  /*0340*/  DMUL R14, R12, R4 ;  /* 0x000000040c0e7228 */ /* 0x000fd00000000000 */
[----:B------:R-:W-:-:S08]  /*0350*/  DFMA R16, -R10, R14, R12 ;  /* 0x0000000e0a10722b */ /* 0x000fd0000000010c */
[----:B------:R-:W-:Y:S02]  /*0360*/  DFMA R4, R4, R16, R14 ;  /* 0x000000100404722b */ /* 0x000fe4000000000e */
[----:B-1----:R-:W-:-:S08]  /*0370*/  DADD R14, -R18, UR4 ;  /* 0x00000004120e7e29 */ /* 0x002fd00008000100 */
[----:B------:R-:W-:Y:S01]  /*0380*/  FFMA R8, RZ, R11, R5 ;  /* 0x0000000bff087223 */ /* 0x000fe20000000005 */
[----:B------:R-:W-:-:S04]  /*0390*/  DFMA R2, R14, R2, R18 ;  /* 0x000000020e02722b */ /* 0x000fc80000000012 */
[----:B------:R-:W-:-:S13]  /*03a0*/  FSETP.GT.AND P0, PT, |R8|, 1.469367938527859385e-39, PT ;  /* 0x001000000800780b */ /* 0x000fda0003f04200 */
[----:B------:R-:W-:Y:S05]  /*03b0*/  @P0 BRA P1, `(.L_x_3) ;  /* 0x0000000000100947 */ /* 0x000fea0000800000 */
[----:B------:R-:W-:-:S07]  /*03c0*/  MOV R8, 0x3e0 ;  /* 0x000003e000087802 */ /* 0x000fce0000000f00 */
[----:B------:R-:W-:Y:S05]  /*03d0*/  CALL.REL.NOINC `($__internal_0_$__cuda_sm20_div_rn_f64_full) ;  /* 0x0000001000f07944 */ /* 0x000fea0003c00000 */
[----:B------:R-:W-:Y:S01]  /*03e0*/  IMAD.MOV.U32 R4, RZ, RZ, R16 ;  /* 0x000000ffff047224 */ /* 0x000fe200078e0010 */
[----:B------:R-:W-:-:S07]  /*03f0*/  MOV R5, R17 ;  /* 0x0000001100057202 */ /* 0x000fce0000000f00 */
.L_x_3:
[----:B------:R-:W-:Y:S05]  /*0400*/  BSYNC.RECONVERGENT B0 ;  /* 0x0000000000007941 */ /* 0x000fea0003800200 */
.L_x_2:
[----:B------:R-:W0:Y:S01]  /*0410*/  LDC.64 R12, c[0x0][0x398] ;  /* 0x0000e600ff0c7b82 */ /* 0x000e220000000a00 */
[----:B------:R-:W1:Y:S01]  /*0420*/  LDCU UR6, c[0x0][0x3b0] ;  /* 0x00007600ff0677ac */ /* 0x000e620008000800 */
[----:B------:R-:W0:Y:S01]  /*0430*/  LDCU.64 UR4, c[0x0][0x3a0] ;  /* 0x00007400ff0477ac */ /* 0x000e220008000a00 */
[----:B-1----:R-:W-:Y:S01]  /*0440*/  UISETP.GE.AND UP0, UPT, UR6, 0x1, UPT ;  /* 0x000000010600788c */ /* 0x002fe2000bf06270 */
[----:B0-----:R-:W-:Y:S01]  /*0450*/  DADD R10, -R12, UR4 ;  /* 0x000000040c0a7e29 */ /* 0x001fe20008000100 */
[----:B------:R-:W0:Y:S07]  /*0460*/  LDCU.64 UR4, c[0x0][0x358] ;  /* 0x00006b00ff0477ac */ /* 0x000e2e0008000a00 */
[----:B------:R-:W-:Y:S01]  /*0470*/  DFMA R4, R10, R4, R12 ;  /* 0x000000040a04722b */ /* 0x000fe2000000000c */
[----:B------:R-:W-:Y:S10]  /*0480*/  BRA.U !UP0, `(.L_x_4) ;  /* 0x0000001108987547 */ /* 0x000ff4000b800000 */
[----:B------:R-:W-:Y:S01]  /*0490*/  BSSY.RECONVERGENT B0, `(.L_x_4) ;  /* 0x0000125000007945 */ /* 0x000fe20003800200 */
[----:B------:R-:W-:Y:S01]  /*04a0*/  IMAD.MOV.U32 R8, RZ, RZ, RZ ;  /* 0x000000ffff087224 */ /* 0x000fe200078e00ff */
[----:B------:R-:W-:Y:S02]  /*04b0*/  CS2R R10, SRZ ;  /* 0x00000000000a7805 */ /* 0x000fe4000001ff00 */
[----:B------:R-:W-:Y:S01]  /*04c0*/  CS2R R12, SRZ ;  /* 0x00000000000c7805 */ /* 0x000fe2000001ff00 */
[----:B------:R-:W1:Y:S06]  /*04d0*/  LDCU UR10, c[0x0][0x3b0] ;  /* 0x00007600ff0a77ac */ /* 0x000e6c0008000800 */
.L_x_6:
[----:B------:R-:W-:-:S08]  /*04e0*/  DMUL R14, R10, R10 ;  /* 0x0000000a0a0e7228 */ /* 0x000fd00000000000 */
[C---:B------:R-:W-:Y:S02]  /*04f0*/  DFMA R14, R12.reuse, R12, -R14 ;  /* 0x0000000c0c0e722b */ /* 0x040fe4000000080e */
[----:B------:R-:W-:-:S06]  /*0500*/  DADD R12, R12, R12 ;  /* 0x000000000c0c7229 */ /* 0x000fcc000000000c */
[----:B------:R-:W-:Y:S02]  /*0510*/  DADD R14, R2, R14 ;  /* 0x00000000020e7229 */ /* 0x000fe4000000000e */
[----:B------:R-:W-:-:S06]  /*0520*/  DFMA R16, R12, R10, R4 ;  /* 0x0000000a0c10722b */ /* 0x000fcc0000000004 */
[----:B------:R-:W-:-:S08]  /*0530*/  DMUL R10, R14, R14 ;  /* 0x0000000e0e0a7228 */ /* 0x000fd00000000000 */
[----:B------:R-:W-:-:S08]  /*0540*/  DFMA R10, R16, R16, R10 ;  /* 0x00000010100a722b */ /* 0x000fd0000000000a */
[----:B------:R-:W-:-:S14]  /*0550*/  DSETP.GT.AND P0, PT, R10, 4, PT ;  /* 0x401000000a00742a */ /* 0x000fdc0003f04000 */
[----:B------:R-:W-:Y:S05]  /*0560*/  @P0 BRA `(.L_x_5) ;  /* 0x0000000000200947 */ /* 0x000fea0003800000 */
[----:B------:R-:W-:Y:S02]  /*0570*/  VIADD R8, R8, 0x1 ;  /* 0x0000000108087836 */ /* 0x000fe40000000000 */
[----:B------:R-:W-:Y:S02]  /*0580*/  IMAD.MOV.U32 R12, RZ, RZ, R14 ;  /* 0x000000ffff0c7224 */ /* 0x000fe400078e000e */
[----:B------:R-:W-:Y:S01]  /*0590*/  IMAD.MOV.U32 R13, RZ, RZ, R15 ;  /* 0x000000ffff0d7224 */ /* 0x000fe200078e000f */
[----:B-1----:R-:W-:Y:S01]  /*05a0*/  ISETP.NE.AND P0, PT, R8, UR10, PT ;  /* 0x0000000a08007c0c */ /* 0x002fe2000bf05270 */
[----:B------:R-:W-:Y:S02]  /*05b0*/  IMAD.MOV.U32 R10, RZ, RZ, R16 ;  /* 0x000000ffff0a7224 */ /* 0x000fe400078e0010 */
[----:B------:R-:W-:-:S10]  /*05c0*/  IMAD.MOV.U32 R11, RZ, RZ, R17 ;  /* 0x000000ffff0b7224 */ /* 0x000fd400078e0011 */
[----:B------:R-:W-:Y:S05]  /*05d0*/  @P0 BRA `(.L_x_6) ;  /* 0xfffffffc00c00947 */ /* 0x000fea000383ffff */
[----:B------:R-:W-:Y:S05]  /*05e0*/  BRA `(.L_x_7) ;  /* 0x00000010003c7947 */ /* 0x000fea0003800000 */
.L_x_5:
[----:B------:R-:W-:Y:S01]  /*05f0*/  ISETP.GT.AND P0, PT, R11, 0xfffff, PT ;  /* 0x000fffff0b00780c */ /* 0x000fe20003f04270 */
[----:B------:R-:W-:Y:S01]  /*0600*/  IMAD.MOV.U32 R3, RZ, RZ, R11 ;  /* 0x000000ffff037224 */ /* 0x000fe200078e000b */
[----:B------:R-:W-:Y:S01]  /*0610*/  MOV R4, R10 ;  /* 0x0000000a00047202 */ /* 0x000fe20000000f00 */
[----:B------:R-:W-:Y:S01]  /*0620*/  BSSY.RECONVERGENT B1, `(.L_x_8) ;  /* 0x0000050000017945 */ /* 0x000fe20003800200 */
[----:B------:R-:W-:-:S09]  /*0630*/  VIADD R6, R8, 0x1 ;  /* 0x0000000108067836 */ /* 0x000fd20000000000 */
[----:B------:R-:W-:-:S10]  /*0640*/  @!P0 DMUL R10, R10, 1.80143985094819840000e+16 ;  /* 0x435000000a0a8828 */ /* 0x000fd40000000000 */
[----:B------:R-:W-:Y:S02]  /*0650*/  @!P0 IMAD.MOV.U32 R3, RZ, RZ, R11 ;  /* 0x000000ffff038224 */ /* 0x000fe400078e000b */
[----:B------:R-:W-:Y:S02]  /*0660*/  @!P0 IMAD.MOV.U32 R4, RZ, RZ, R10 ;  /* 0x000000ffff048224 */ /* 0x000fe400078e000a */
[----:B------:R-:W-:-:S05]  /*0670*/  VIADD R2, R3, 0xffffffff ;  /* 0xffffffff03027836 */ /* 0x000fca0000000000 */
[----:B------:R-:W-:Y:S01]  /*0680*/  ISETP.GT.U32.AND P1, PT, R2, 0x7feffffe, PT ;  /* 0x7feffffe0200780c */ /* 0x000fe20003f24070 */
[----:B------:R-:W-:Y:S02]  /*0690*/  IMAD.MOV.U32 R2, RZ, RZ, -0x3ff ;  /* 0xfffffc01ff027424 */ /* 0x000fe400078e00ff */
[----:B------:R-:W-:-:S10]  /*06a0*/  @!P0 IMAD.MOV.U32 R2, RZ, RZ, -0x435 ;  /* 0xfffffbcbff028424 */ /* 0x000fd400078e00ff */
[----:B------:R-:W-:Y:S05]  /*06b0*/  @P1 BRA `(.L_x_9) ;  /* 0x0000000400001947 */ /* 0x000fea0003800000 */
[----:B------:R-:W-:Y:S01]  /*06c0*/  LOP3.LUT R5, R3, 0xfffff, RZ, 0xc0, !PT ;  /* 0x000fffff03057812 */ /* 0x000fe200078ec0ff */
[----:B------:R-:W-:Y:S01]  /*06d0*/  IMAD.MOV.U32 R10, RZ, RZ, RZ ;  /* 0x000000ffff0a7224 */ /* 0x000fe200078e00ff */
[----:B------:R-:W-:Y:S01]  /*06e0*/  UMOV UR6, 0x3ae80f1e ;  /* 0x3ae80f1e00067882 */ /* 0x000fe20000000000 */
[----:B------:R-:W-:Y:S01]  /*06f0*/  IMAD.MOV.U32 R18, RZ, RZ, -0x748574fc ;  /* 0x8b7a8b04ff127424 */ /* 0x000fe200078e00ff */
[----:B------:R-:W-:Y:S01]  /*0700*/  LOP3.LUT R5, R5, 0x3ff00000, RZ, 0xfc, !PT ;  /* 0x3ff0000005057812 */ /* 0x000fe200078efcff */
[----:B------:R-:W-:Y:S01]  /*0710*/  IMAD.MOV.U32 R19, RZ, RZ, 0x3ed0ee25 ;  /* 0x3ed0ee25ff137424 */ /* 0x000fe200078e00ff */
[----:B------:R-:W-:Y:S01]  /*0720*/  UMOV UR7, 0x3eb1380b ;  /* 0x3eb1380b00077882 */ /* 0x000fe20000000000 */
[----:B------:R-:W-:Y:S01]  /*0730*/  LEA.HI R20, R3, R2, RZ, 0xc ;  /* 0x0000000203147211 */ /* 0x000fe200078f60ff */
[----:B------:R-:W-:Y:S01]  /*0740*/  IMAD.MOV.U32 R21, RZ, RZ, 0x43300000 ;  /* 0x43300000ff157424 */ /* 0x000fe200078e00ff */
[----:B------:R-:W-:Y:S01]  /*0750*/  ISETP.GE.U32.AND P0, PT, R5, 0x3ff6a09f, PT ;  /* 0x3ff6a09f0500780c */ /* 0x000fe20003f06070 */
[----:B------:R-:W-:Y:S01]  /*0760*/  UMOV UR8, 0x80000000 ;  /* 0x8000000000087882 */ /* 0x000fe20000000000 */
[----:B------:R-:W-:-:S11]  /*0770*/  UMOV UR9, 0x43300000 ;  /* 0x4330000000097882 */ /* 0x000fd60000000000 */
[----:B------:R-:W-:Y:S02]  /*0780*/  @P0 VIADD R7, R5, 0xfff00000 ;  /* 0xfff0000005070836 */ /* 0x000fe40000000000 */
[----:B------:R-:W-:-:S03]  /*0790*/  @P0 VIADD R20, R20, 0x1 ;  /* 0x0000000114140836 */ /* 0x000fc60000000000 */
[----:B------:R-:W-:Y:S02]  /*07a0*/  @P0 MOV R5, R7 ;  /* 0x0000000700050202 */ /* 0x000fe40000000f00 */
[----:B------:R-:W-:-:S04]  /*07b0*/  LOP3.LUT R20, R20, 0x80000000, RZ, 0x3c, !PT ;  /* 0x8000000014147812 */ /* 0x000fc800078e3cff */
[C---:B------:R-:W-:Y:S02]  /*07c0*/  DADD R16, R4.reuse, 1 ;  /* 0x3ff0000004107429 */ /* 0x040fe40000000000 */
[----:B------:R-:W-:-:S04]  /*07d0*/  DADD R4, R4, -1 ;  /* 0xbff0000004047429 */ /* 0x000fc80000000000 */
[----:B------:R-:W2:Y:S02]  /*07e0*/  MUFU.RCP64H R11, R17 ;  /* 0x00000011000b7308 */ /* 0x000ea40000001800 */
[----:B--2---:R-:W-:-:S08]  /*07f0*/  DFMA R12, -R16, R10, 1 ;  /* 0x3ff00000100c742b */ /* 0x004fd0000000010a */
[----:B------:R-:W-:-:S08]  /*0800*/  DFMA R12, R12, R12, R12 ;  /* 0x0000000c0c0c722b */ /* 0x000fd0000000000c */
[----:B------:R-:W-:-:S08]  /*0810*/  DFMA R10, R10, R12, R10 ;  /* 0x0000000c0a0a722b */ /* 0x000fd0000000000a */
[----:B------:R-:W-:-:S08]  /*0820*/  DMUL R12, R4, R10 ;  /* 0x0000000a040c7228 */ /* 0x000fd00000000000 */
[----:B------:R-:W-:-:S08]  /*0830*/  DFMA R12, R4, R10, R12 ;  /* 0x0000000a040c722b */ /* 0x000fd0000000000c */
[----:B------:R-:W-:Y:S02]  /*0840*/  DMUL R14, R12, R12 ;  /* 0x0000000c0c0e7228 */ /* 0x000fe40000000000 */
[----:B------:R-:W-:-:S06]  /*0850*/  DADD R2, R4, -R12 ;  /* 0x0000000004027229 */ /* 0x000fcc000000080c */
[----:B------:R-:W-:Y:S01]  /*0860*/  DFMA R16, R14, UR6, R18 ;  /* 0x000000060e107c2b */ /* 0x000fe20008000012 */
[----:B------:R-:W-:Y:S01]  /*0870*/  UMOV UR6, 0x9f02676f ;  /* 0x9f02676f00067882 */ /* 0x000fe20000000000 */
[----:B------:R-:W-:Y:S01]  /*0880*/  UMOV UR7, 0x3ef3b266 ;  /* 0x3ef3b26600077882 */ /* 0x000fe20000000000 */
[----:B------:R-:W-:Y:S02]  /*0890*/  DADD R18, R2, R2 ;  /* 0x0000000002127229 */ /* 0x000fe40000000002 */
[----:B------:R-:W-:Y:S01]  /*08a0*/  DADD R2, R20, -UR8 ;  /* 0x8000000814027e29 */ /* 0x000fe20008000000 */
[----:B------:R-:W-:Y:S01]  /*08b0*/  UMOV UR8, 0xfefa39ef ;  /* 0xfefa39ef00087882 */ /* 0x000fe20000000000 */
[----:B------:R-:W-:Y:S01]  /*08c0*/  UMOV UR9, 0x3fe62e42 ;  /* 0x3fe62e4200097882 */ /* 0x000fe20000000000 */
[----:B------:R-:W-:Y:S01]  /*08d0*/  DFMA R16, R14, R16, UR6 ;  /* 0x000000060e107e2b */ /* 0x000fe20008000010 */
[----:B------:R-:W-:Y:S01]  /*08e0*/  UMOV UR6, 0xa9ab0956 ;  /* 0xa9ab095600067882 */ /* 0x000fe20000000000 */
[----:B------:R-:W-:Y:S01]  /*08f0*/  UMOV UR7, 0x3f1745cb ;  /* 0x3f1745cb00077882 */ /* 0x000fe20000000000 */
[----:B------:R-:W-:-:S02]  /*0900*/  DFMA R18, R4, -R12, R18 ;  /* 0x8000000c0412722b */ /* 0x000fc40000000012 */
[----:B------:R-:W-:-:S03]  /*0910*/  DFMA R4, R2, UR8, R12 ;  /* 0x0000000802047c2b */ /* 0x000fc6000800000c */
[----:B------:R-:W-:Y:S01]  /*0920*/  DFMA R16, R14, R16, UR6 ;  /* 0x000000060e107e2b */ /* 0x000fe20008000010 */
[----:B------:R-:W-:Y:S01]  /*0930*/  UMOV UR6, 0x2d1b5154 ;  /* 0x2d1b515400067882 */ /* 0x000fe20000000000 */
[----:B------:R-:W-:Y:S01]  /*0940*/  UMOV UR7, 0x3f3c71c7 ;  /* 0x3f3c71c700077882 */ /* 0x000fe20000000000 */
[----:B------:R-:W-:-:S05]  /*0950*/  DMUL R18, R10, R18 ;  /* 0x000000120a127228 */ /* 0x000fca0000000000 */
[----:B------:R-:W-:Y:S01]  /*0960*/  DFMA R16, R14, R16, UR6 ;  /* 0x000000060e107e2b */ /* 0x000fe20008000010 */
[----:B------:R-:W-:Y:S01]  /*0970*/  UMOV UR6, 0x923be72d ;  /* 0x923be72d00067882 */ /* 0x000fe20000000000 */
[----:B------:R-:W-:-:S06]  /*0980*/  UMOV UR7, 0x3f624924 ;  /* 0x3f62492400077882 */ /* 0x000fcc0000000000 */
        /* <DEDUP_REMOVED lines=8> */
[----:B------:R-:W-:Y:S02]  /*0a10*/  UMOV UR7, 0x3fe62e42 ;  /* 0x3fe62e4200077882 */ /* 0x000fe40000000000 */
[----:B------:R-:W-:Y:S01]  /*0a20*/  DFMA R20, R2, -UR6, R4 ;  /* 0x8000000602147c2b */ /* 0x000fe20008000004 */
[----:B------:R-:W-:Y:S01]  /*0a30*/  UMOV UR6, 0x3b39803f ;  /* 0x3b39803f00067882 */ /* 0x000fe20000000000 */
[----:B------:R-:W-:Y:S02]  /*0a40*/  UMOV UR7, 0x3c7abc9e ;  /* 0x3c7abc9e00077882 */ /* 0x000fe40000000000 */
[----:B------:R-:W-:-:S04]  /*0a50*/  DMUL R16, R14, R16 ;  /* 0x000000100e107228 */ /* 0x000fc80000000000 */
[----:B------:R-:W-:-:S04]  /*0a60*/  DADD R20, -R12, R20 ;  /* 0x000000000c147229 */ /* 0x000fc80000000114 */
[----:B------:R-:W-:-:S08]  /*0a70*/  DFMA R16, R12, R16, R18 ;  /* 0x000000100c10722b */ /* 0x000fd00000000012 */
[----:B------:R-:W-:-:S08]  /*0a80*/  DADD R16, R16, -R20 ;  /* 0x0000000010107229 */ /* 0x000fd00000000814 */
[----:B------:R-:W-:-:S08]  /*0a90*/  DFMA R16, R2, UR6, R16 ;  /* 0x0000000602107c2b */ /* 0x000fd00008000010 */
[----:B------:R-:W-:Y:S01]  /*0aa0*/  DADD R16, R4, R16 ;  /* 0x0000000004107229 */ /* 0x000fe20000000010 */
[----:B------:R-:W-:Y:S10]  /*0ab0*/  BRA `(.L_x_10) ;  /* 0x0000000000187947 */ /* 0x000ff40003800000 */
.L_x_9:
[----:B------:R-:W-:Y:S01]  /*0ac0*/  IMAD.MOV.U32 R2, RZ, RZ, 0x0 ;  /* 0x00000000ff027424 */ /* 0x000fe200078e00ff */
[----:B------:R-:W-:Y:S01]  /*0ad0*/  LOP3.LUT P0, RZ, R11, 0x7fffffff, RZ, 0xc0, !PT ;  /* 0x7fffffff0bff7812 */ /* 0x000fe2000780c0ff */
[----:B------:R-:W-:-:S06]  /*0ae0*/  IMAD.MOV.U32 R3, RZ, RZ, 0x7ff00000 ;  /* 0x7ff00000ff037424 */ /* 0x000fcc00078e00ff */
[----:B------:R-:W-:-:S10]  /*0af0*/  DFMA R2, R10, R2, +INF ;  /* 0x7ff000000a02742b */ /* 0x000fd40000000002 */
[----:B------:R-:W-:Y:S02]  /*0b00*/  FSEL R16, R2, RZ, P0 ;  /* 0x000000ff02107208 */ /* 0x000fe40000000000 */
[----:B------:R-:W-:-:S07]  /*0b10*/  FSEL R17, R3, -QNAN , P0 ;  /* 0xfff0000003117808 */ /* 0x000fce0000000000 */
.L_x_10:
[----:B01----:R-:W-:Y:S05]  /*0b20*/  BSYNC.RECONVERGENT B1 ;  /* 0x0000000000017941 */ /* 0x003fea0003800200 */
.L_x_8:
[----:B------:R-:W-:Y:S01]  /*0b30*/  ISETP.GT.AND P0, PT, R17, 0xfffff, PT ;  /* 0x000fffff1100780c */ /* 0x000fe20003f04270 */
[----:B------:R-:W-:Y:S01]  /*0b40*/  IMAD.MOV.U32 R2, RZ, RZ, R16 ;  /* 0x000000ffff027224 */ /* 0x000fe200078e0010 */
[----:B------:R-:W-:Y:S01]  /*0b50*/  MOV R5, R17 ;  /* 0x0000001100057202 */ /* 0x000fe20000000f00 */
[----:B------:R-:W-:Y:S01]  /*0b60*/  BSSY.RECONVERGENT B1, `(.L_x_11) ;  /* 0x000004f000017945 */ /* 0x000fe20003800200 */
[----:B------:R-:W-:-:S09]  /*0b70*/  IMAD.MOV.U32 R4, RZ, RZ, -0x3ff ;  /* 0xfffffc01ff047424 */ /* 0x000fd200078e00ff */
[----:B------:R-:W-:Y:S01]  /*0b80*/  @!P0 DMUL R16, R16, 1.80143985094819840000e+16 ;  /* 0x4350000010108828 */ /* 0x000fe20000000000 */
[----:B------:R-:W-:-:S09]  /*0b90*/  @!P0 IMAD.MOV.U32 R4, RZ, RZ, -0x435 ;  /* 0xfffffbcbff048424 */ /* 0x000fd200078e00ff */
[----:B------:R-:W-:Y:S02]  /*0ba0*/  @!P0 IMAD.MOV.U32 R5, RZ, RZ, R17 ;  /* 0x000000ffff058224 */ /* 0x000fe400078e0011 */
[----:B------:R-:W-:Y:S02]  /*0bb0*/  @!P0 IMAD.MOV.U32 R2, RZ, RZ, R16 ;  /* 0x000000ffff028224 */ /* 0x000fe400078e0010 */
[----:B------:R-:W-:-:S05]  /*0bc0*/  VIADD R3, R5, 0xffffffff ;  /* 0xffffffff05037836 */ /* 0x000fca0000000000 */
[----:B------:R-:W-:-:S13]  /*0bd0*/  ISETP.GT.U32.AND P1, PT, R3, 0x7feffffe, PT ;  /* 0x7feffffe0300780c */ /* 0x000fda0003f24070 */
        /* <DEDUP_REMOVED lines=13> */
[----:B------:R-:W-:Y:S01]  /*0cb0*/  @P0 IADD3 R7, PT, PT, R3, -0x100000, RZ ;  /* 0xfff0000003070810 */ /* 0x000fe20007ffe0ff */
[----:B------:R-:W-:-:S04]  /*0cc0*/  @P0 VIADD R20, R20, 0x1 ;  /* 0x0000000114140836 */ /* 0x000fc80000000000 */
[----:B------:R-:W-:Y:S01]  /*0cd0*/  @P0 IMAD.MOV.U32 R3, RZ, RZ, R7 ;  /* 0x000000ffff030224 */ /* 0x000fe200078e0007 */
[----:B------:R-:W-:-:S05]  /*0ce0*/  LOP3.LUT R20, R20, 0x80000000, RZ, 0x3c, !PT ;  /* 0x8000000014147812 */ /* 0x000fca00078e3cff */
[C---:B------:R-:W-:Y:S02]  /*0cf0*/  DADD R16, R2.reuse, 1 ;  /* 0x3ff0000002107429 */ /* 0x040fe40000000000 */
[----:B------:R-:W-:-:S04]  /*0d00*/  DADD R2, R2, -1 ;  /* 0xbff0000002027429 */ /* 0x000fc80000000000 */
[----:B------:R-:W0:Y:S02]  /*0d10*/  MUFU.RCP64H R11, R17 ;  /* 0x00000011000b7308 */ /* 0x000e240000001800 */
[----:B0-----:R-:W-:-:S08]  /*0d20*/  DFMA R12, -R16, R10, 1 ;  /* 0x3ff00000100c742b */ /* 0x001fd0000000010a */
        /* <DEDUP_REMOVED lines=44> */
.L_x_12:
[----:B------:R-:W-:Y:S01]  /*0ff0*/  MOV R2, 0x0 ;  /* 0x0000000000027802 */ /* 0x000fe20000000f00 */
[----:B------:R-:W-:Y:S01]  /*1000*/  IMAD.MOV.U32 R3, RZ, RZ, 0x7ff00000 ;  /* 0x7ff00000ff037424 */ /* 0x000fe200078e00ff */
[----:B------:R-:W-:-:S05]  /*1010*/  LOP3.LUT P0, RZ, R17, 0x7fffffff, RZ, 0xc0, !PT ;  /* 0x7fffffff11ff7812 */ /* 0x000fca000780c0ff */
[----:B------:R-:W-:-:S10]  /*1020*/  DFMA R2, R16, R2, +INF ;  /* 0x7ff000001002742b */ /* 0x000fd40000000002 */
[----:B------:R-:W-:Y:S02]  /*1030*/  FSEL R4, R2, RZ, P0 ;  /* 0x000000ff02047208 */ /* 0x000fe40000000000 */
[----:B------:R-:W-:-:S07]  /*1040*/  FSEL R5, R3, -QNAN , P0 ;  /* 0xfff0000003057808 */ /* 0x000fce0000000000 */
.L_x_13:
[----:B------:R-:W-:Y:S05]  /*1050*/  BSYNC.RECONVERGENT B1 ;  /* 0x0000000000017941 */ /* 0x000fea0003800200 */
.L_x_11:
[----:B------:R-:W0:Y:S01]  /*1060*/  MUFU.RCP64H R3, 2 ;  /* 0x4000000000037908 */ /* 0x000e220000001800 */
[----:B------:R-:W-:Y:S01]  /*1070*/  IMAD.MOV.U32 R10, RZ, RZ, 0x0 ;  /* 0x00000000ff0a7424 */ /* 0x000fe200078e00ff */
[----:B------:R-:W-:Y:S01]  /*1080*/  UMOV UR6, 0x3ae80f1e ;  /* 0x3ae80f1e00067882 */ /* 0x000fe20000000000 */
[----:B------:R-:W-:Y:S01]  /*1090*/  IMAD.MOV.U32 R11, RZ, RZ, 0x40000000 ;  /* 0x40000000ff0b7424 */ /* 0x000fe200078e00ff */
[----:B------:R-:W-:Y:S01]  /*10a0*/  UMOV UR7, 0x3eb1380b ;  /* 0x3eb1380b00077882 */ /* 0x000fe20000000000 */
[----:B------:R-:W-:Y:S01]  /*10b0*/  IMAD.MOV.U32 R2, RZ, RZ, RZ ;  /* 0x000000ffff027224 */ /* 0x000fe200078e00ff */
[----:B------:R-:W-:Y:S01]  /*10c0*/  MOV R20, 0xfefa39ef ;  /* 0xfefa39ef00147802 */ /* 0x000fe20000000f00 */
[----:B------:R-:W-:Y:S01]  /*10d0*/  IMAD.MOV.U32 R14, RZ, RZ, -0x748574fc ;  /* 0x8b7a8b04ff0e7424 */ /* 0x000fe200078e00ff */
[----:B------:R-:W-:Y:S01]  /*10e0*/  UMOV UR8, 0x55555554 ;  /* 0x5555555400087882 */ /* 0x000fe20000000000 */
[----:B------:R-:W-:Y:S01]  /*10f0*/  IMAD.MOV.U32 R15, RZ, RZ, 0x3ed0ee25 ;  /* 0x3ed0ee25ff0f7424 */ /* 0x000fe200078e00ff */
[----:B------:R-:W-:Y:S01]  /*1100*/  UMOV UR9, 0x3fb55555 ;  /* 0x3fb5555500097882 */ /* 0x000fe20000000000 */
[----:B------:R-:W-:Y:S01]  /*1110*/  IMAD.MOV.U32 R21, RZ, RZ, 0x3fe62e42 ;  /* 0x3fe62e42ff157424 */ /* 0x000fe200078e00ff */
[----:B------:R-:W-:Y:S01]  /*1120*/  FSETP.GEU.AND P1, PT, |R5|, 6.5827683646048100446e-37, PT ;  /* 0x036000000500780b */ /* 0x000fe20003f2e200 */
[----:B------:R-:W-:Y:S01]  /*1130*/  BSSY.RECONVERGENT B1, `(.L_x_14) ;  /* 0x000003d000017945 */ /* 0x000fe20003800200 */
[----:B0-----:R-:W-:-:S08]  /*1140*/  DFMA R10, R2, -R10, 1 ;  /* 0x3ff00000020a742b */ /* 0x001fd0000000080a */
[----:B------:R-:W-:-:S08]  /*1150*/  DFMA R10, R10, R10, R10 ;  /* 0x0000000a0a0a722b */ /* 0x000fd0000000000a */
[----:B------:R-:W-:-:S08]  /*1160*/  DFMA R2, R2, R10, R2 ;  /* 0x0000000a0202722b */ /* 0x000fd00000000002 */
[----:B------:R-:W-:-:S08]  /*1170*/  DMUL R10, RZ, R2 ;  /* 0x00000002ff0a7228 */ /* 0x000fd00000000000 */
[----:B------:R-:W-:-:S08]  /*1180*/  DFMA R10, RZ, R2, R10 ;  /* 0x00000002ff0a722b */ /* 0x000fd0000000000a */
[----:B------:R-:W-:Y:S02]  /*1190*/  DMUL R12, R10, R10 ;  /* 0x0000000a0a0c7228 */ /* 0x000fe40000000000 */
[----:B------:R-:W-:-:S06]  /*11a0*/  DADD R16, RZ, -R10 ;  /* 0x00000000ff107229 */ /* 0x000fcc000000080a */
[----:B------:R-:W-:Y:S01]  /*11b0*/  DFMA R14, R12, UR6, R14 ;  /* 0x000000060c0e7c2b */ /* 0x000fe2000800000e */
[----:B------:R-:W-:Y:S01]  /*11c0*/  UMOV UR6, 0x9f02676f ;  /* 0x9f02676f00067882 */ /* 0x000fe20000000000 */
[----:B------:R-:W-:Y:S01]  /*11d0*/  UMOV UR7, 0x3ef3b266 ;  /* 0x3ef3b26600077882 */ /* 0x000fe20000000000 */
[----:B------:R-:W-:-:S05]  /*11e0*/  DADD R18, R16, R16 ;  /* 0x0000000010127229 */ /* 0x000fca0000000010 */
[----:B------:R-:W-:Y:S01]  /*11f0*/  DFMA R14, R12, R14, UR6 ;  /* 0x000000060c0e7e2b */ /* 0x000fe2000800000e */
[----:B------:R-:W-:Y:S01]  /*1200*/  UMOV UR6, 0xa9ab0956 ;  /* 0xa9ab095600067882 */ /* 0x000fe20000000000 */
[----:B------:R-:W-:Y:S01]  /*1210*/  UMOV UR7, 0x3f1745cb ;  /* 0x3f1745cb00077882 */ /* 0x000fe20000000000 */
[----:B------:R-:W-:-:S05]  /*1220*/  DFMA R18, RZ, -R10, R18 ;  /* 0x8000000aff12722b */ /* 0x000fca0000000012 */
[----:B------:R-:W-:Y:S01]  /*1230*/  DFMA R14, R12, R14, UR6 ;  /* 0x000000060c0e7e2b */ /* 0x000fe2000800000e */
[----:B------:R-:W-:Y:S01]  /*1240*/  UMOV UR6, 0x2d1b5154 ;  /* 0x2d1b515400067882 */ /* 0x000fe20000000000 */
[----:B------:R-:W-:Y:S01]  /*1250*/  UMOV UR7, 0x3f3c71c7 ;  /* 0x3f3c71c700077882 */ /* 0x000fe20000000000 */
[----:B------:R-:W-:Y:S01]  /*1260*/  DMUL R18, R2, R18 ;  /* 0x0000001202127228 */ /* 0x000fe20000000000 */
[----:B------:R-:W-:Y:S02]  /*1270*/  IMAD.MOV.U32 R2, RZ, RZ, 0x3b39803f ;  /* 0x3b39803fff027424 */ /* 0x000fe400078e00ff */
[----:B------:R-:W-:Y:S02]  /*1280*/  IMAD.MOV.U32 R3, RZ, RZ, 0x3c7abc9e ;  /* 0x3c7abc9eff037424 */ /* 0x000fe400078e00ff */
        /* <DEDUP_REMOVED lines=9> */
[----:B------:R-:W-:-:S04]  /*1320*/  DFMA R14, R20, UR6, R10 ;  /* 0x00000006140e7c2b */ /* 0x000fc8000800000a */
[----:B------:R-:W-:-:S04]  /*1330*/  DFMA R16, R12, R16, UR8 ;  /* 0x000000080c107e2b */ /* 0x000fc80008000010 */
[----:B------:R-:W-:-:S04]  /*1340*/  DFMA R20, -R20, 1, R14 ;  /* 0x3ff000001414782b */ /* 0x000fc8000000010e */
[----:B------:R-:W-:-:S04]  /*1350*/  DMUL R16, R12, R16 ;  /* 0x000000100c107228 */ /* 0x000fc80000000000 */
[----:B------:R-:W-:-:S04]  /*1360*/  DADD R20, -R10, R20 ;  /* 0x000000000a147229 */ /* 0x000fc80000000114 */
[----:B------:R-:W-:-:S08]  /*1370*/  DFMA R16, R10, R16, R18 ;  /* 0x000000100a10722b */ /* 0x000fd00000000012 */
[----:B------:R-:W-:-:S08]  /*1380*/  DADD R16, R16, -R20 ;  /* 0x0000000010107229 */ /* 0x000fd00000000814 */
[----:B------:R-:W-:Y:S01]  /*1390*/  DFMA R16, R2, UR6, R16 ;  /* 0x0000000602107c2b */ /* 0x000fe20008000010 */
[----:B------:R-:W-:-:S07]  /*13a0*/  IMAD.MOV.U32 R2, RZ, RZ, 0x1 ;  /* 0x00000001ff027424 */ /* 0x000fce00078e00ff */
[----:B------:R-:W-:-:S06]  /*13b0*/  DADD R14, R14, R16 ;  /* 0x000000000e0e7229 */ /* 0x000fcc0000000010 */
[----:B------:R-:W0:Y:S02]  /*13c0*/  MUFU.RCP64H R3, R15 ;  /* 0x0000000f00037308 */ /* 0x000e240000001800 */
        /* <DEDUP_REMOVED lines=9> */
[----:B------:R-:W-:-:S13]  /*1460*/  FSETP.GT.AND P0, PT, |R7|, 1.469367938527859385e-39, PT ;  /* 0x001000000700780b */ /* 0x000fda0003f04200 */
[----:B------:R-:W-:Y:S05]  /*1470*/  @P0 BRA P1, `(.L_x_15) ;  /* 0x0000000000200947 */ /* 0x000fea0000800000 */
[----:B------:R-:W-:Y:S01]  /*1480*/  IMAD.MOV.U32 R12, RZ, RZ, R4 ;  /* 0x000000ffff0c7224 */ /* 0x000fe200078e0004 */
[----:B------:R-:W-:Y:S01]  /*1490*/  MOV R10, R14 ;  /* 0x0000000e000a7202 */ /* 0x000fe20000000f00 */
[----:B------:R-:W-:Y:S01]  /*14a0*/  IMAD.MOV.U32 R13, RZ, RZ, R5 ;  /* 0x000000ffff0d7224 */ /* 0x000fe200078e0005 */
[----:B------:R-:W-:Y:S01]  /*14b0*/  MOV R8, 0x14e0 ;  /* 0x000014e000087802 */ /* 0x000fe20000000f00 */
[----:B------:R-:W-:-:S07]  /*14c0*/  IMAD.MOV.U32 R11, RZ, RZ, R15 ;  /* 0x000000ffff0b7224 */ /* 0x000fce00078e000f */
[----:B------:R-:W-:Y:S05]  /*14d0*/  CALL.REL.NOINC `($__internal_0_$__cuda_sm20_div_rn_f64_full) ;  /* 0x0000000000b07944 */ /* 0x000fea0003c00000 */
[----:B------:R-:W-:Y:S02]  /*14e0*/  IMAD.MOV.U32 R2, RZ, RZ, R16 ;  /* 0x000000ffff027224 */ /* 0x000fe400078e0010 */
[----:B------:R-:W-:-:S07]  /*14f0*/  IMAD.MOV.U32 R3, RZ, RZ, R17 ;  /* 0x000000ffff037224 */ /* 0x000fce00078e0011 */
.L_x_15:
[----:B------:R-:W-:Y:S05]  /*1500*/  BSYNC.RECONVERGENT B1 ;  /* 0x0000000000017941 */ /* 0x000fea0003800200 */
.L_x_14:
[----:B------:R-:W0:Y:S01]  /*1510*/  LDCU UR6, c[0x0][0x3b0] ;  /* 0x00007600ff0677ac */ /* 0x000e220008000800 */
[----:B------:R-:W-:Y:S01]  /*1520*/  IMAD.MOV.U32 R10, RZ, RZ, 0x1 ;  /* 0x00000001ff0a7424 */ /* 0x000fe200078e00ff */
[----:B------:R-:W1:Y:S01]  /*1530*/  I2F.F64.U32 R6, R6 ;  /* 0x0000000600067312 */ /* 0x000e620000201800 */
[----:B------:R-:W-:Y:S01]  /*1540*/  BSSY.RECONVERGENT B1, `(.L_x_16) ;  /* 0x0000018000017945 */ /* 0x000fe20003800200 */
[----:B-1----:R-:W-:-:S06]  /*1550*/  DADD R14, R6, -R2 ;  /* 0x00000000060e7229 */ /* 0x002fcc0000000802 */
[----:B0-----:R-:W0:Y:S04]  /*1560*/  I2F.F64 R4, UR6 ;  /* 0x0000000600047d12 */ /* 0x001e280008201c00 */
[----:B------:R-:W-:-:S04]  /*1570*/  FSETP.GEU.AND P1, PT, |R15|, 6.5827683646048100446e-37, PT ;  /* 0x036000000f00780b */ /* 0x000fc80003f2e200 */
[----:B0-----:R-:W0:Y:S02]  /*1580*/  MUFU.RCP64H R11, R5 ;  /* 0x00000005000b7308 */ /* 0x001e240000001800 */
        /* <DEDUP_REMOVED lines=19> */
.L_x_17:
[----:B------:R-:W-:Y:S05]  /*16c0*/  BSYNC.RECONVERGENT B1 ;  /* 0x0000000000017941 */ /* 0x000fea0003800200 */
.L_x_16:
[----:B------:R-:W-:-:S11]  /*16d0*/  DMUL R6, R2, 255 ;  /* 0x406fe00002067828 */ /* 0x000fd60000000000 */
.L_x_7:
[----:B0-----:R-:W-:Y:S05]  /*16e0*/  BSYNC.RECONVERGENT B0 ;  /* 0x0000000000007941 */ /* 0x001fea0003800200 */
.L_x_4:
[----:B------:R-:W1:Y:S01]  /*16f0*/  LDCU UR8, c[0x0][0x3a8] ;  /* 0x00007500ff0877ac */ /* 0x000e620008000800 */
[----:B------:R-:W0:Y:S01]  /*1700*/  F2I.F64.TRUNC R7, R6 ;  /* 0x0000000600077311 */ /* 0x000e22000030d100 */
[----:B------:R-:W2:Y:S01]  /*1710*/  LDCU.64 UR6, c[0x0][0x380] ;  /* 0x00007000ff0677ac */ /* 0x000ea20008000a00 */
[----:B-1----:R-:W-:-:S04]  /*1720*/  IMAD R0, R0, UR8, R9 ;  /* 0x0000000800007c24 */ /* 0x002fc8000f8e0209 */
[----:B------:R-:W-:-:S05]  /*1730*/  IMAD R0, R0, 0x3, RZ ;  /* 0x0000000300007824 */ /* 0x000fca00078e02ff */
[----:B--2---:R-:W-:-:S04]  /*1740*/  IADD3 R2, P0, PT, R0, UR6, RZ ;  /* 0x0000000600027c10 */ /* 0x004fc8000ff1e0ff */
[----:B------:R-:W-:-:S05]  /*1750*/  LEA.HI.X.SX32 R3, R0, UR7, 0x1, P0 ;  /* 0x0000000700037c11 */ /* 0x000fca00080f0eff */
[----:B0-----:R-:W-:Y:S04]  /*1760*/  STG.E.U8 desc[UR4][R2.64+0x2], R7 ;  /* 0x0000020702007986 */ /* 0x001fe8000c101104 */
[----:B------:R-:W-:Y:S04]  /*1770*/  STG.E.U8 desc[UR4][R2.64], RZ ;  /* 0x000000ff02007986 */ /* 0x000fe8000c101104 */
[----:B------:R-:W-:Y:S01]  /*1780*/  STG.E.U8 desc[UR4][R2.64+0x1], RZ ;  /* 0x000001ff02007986 */ /* 0x000fe2000c101104 */
[----:B------:R-:W-:Y:S05]  /*1790*/  EXIT ;  /* 0x000000000000794d */ /* 0x000fea0003800000 */
        .weak           $__internal_0_$__cuda_sm20_div_rn_f64_full
        .type           $__internal_0_$__cuda_sm20_div_rn_f64_full,@function
        .size           $__internal_0_$__cuda_sm20_div_rn_f64_full,(.L_x_24 - $__internal_0_$__cuda_sm20_div_rn_f64_full)
$__internal_0_$__cuda_sm20_div_rn_f64_full:
[C---:B------:R-:W-:Y:S01]  /*17a0*/  FSETP.GEU.AND P0, PT, |R11|.reuse, 1.469367938527859385e-39, PT ;  /* 0x001000000b00780b */ /* 0x040fe20003f0e200 */
[----:B------:R-:W-:Y:S01]  /*17b0*/  IMAD.MOV.U32 R18, RZ, RZ, 0x1 ;  /* 0x00000001ff127424 */ /* 0x000fe200078e00ff */
[----:B------:R-:W-:Y:S01]  /*17c0*/  LOP3.LUT R4, R11, 0x800fffff, RZ, 0xc0, !PT ;  /* 0x800fffff0b047812 */ /* 0x000fe200078ec0ff */
[----:B------:R-:W-:Y:S01]  /*17d0*/  BSSY.RECONVERGENT B2, `(.L_x_18) ;  /* 0x0000054000027945 */ /* 0x000fe20003800200 */
[C---:B------:R-:W-:Y:S02]  /*17e0*/  FSETP.GEU.AND P2, PT, |R13|.reuse, 1.469367938527859385e-39, PT ;  /* 0x001000000d00780b */ /* 0x040fe40003f4e200 */
[----:B------:R-:W-:Y:S01]  /*17f0*/  LOP3.LUT R5, R4, 0x3ff00000, RZ, 0xfc, !PT ;  /* 0x3ff0000004057812 */ /* 0x000fe200078efcff */
[----:B------:R-:W-:Y:S01]  /*1800*/  IMAD.MOV.U32 R4, RZ, RZ, R10 ;  /* 0x000000ffff047224 */ /* 0x000fe200078e000a */
[----:B------:R-:W-:Y:S02]  /*1810*/  LOP3.LUT R16, R13, 0x7ff00000, RZ, 0xc0, !PT ;  /* 0x7ff000000d107812 */ /* 0x000fe400078ec0ff */
[----:B------:R-:W-:-:S03]  /*1820*/  LOP3.LUT R25, R11, 0x7ff00000, RZ, 0xc0, !PT ;  /* 0x7ff000000b197812 */ /* 0x000fc600078ec0ff */
[----:B------:R-:W-:Y:S01]  /*1830*/  @!P0 DMUL R4, R10, 8.98846567431157953865e+307 ;  /* 0x7fe000000a048828 */ /* 0x000fe20000000000 */
[C---:B------:R-:W-:Y:S01]  /*1840*/  ISETP.GE.U32.AND P1, PT, R16.reuse, R25, PT ;  /* 0x000000191000720c */ /* 0x040fe20003f26070 */
[----:B------:R-:W-:Y:S02]  /*1850*/  IMAD.MOV.U32 R24, RZ, RZ, R16 ;  /* 0x000000ffff187224 */ /* 0x000fe400078e0010 */
[----:B------:R-:W-:Y:S02]  /*1860*/  @!P2 LOP3.LUT R17, R11, 0x7ff00000, RZ, 0xc0, !PT ;  /* 0x7ff000000b11a812 */ /* 0x000fe400078ec0ff */
[----:B------:R-:W0:Y:S02]  /*1870*/  MUFU.RCP64H R19, R5 ;  /* 0x0000000500137308 */ /* 0x000e240000001800 */
[----:B------:R-:W-:Y:S01]  /*1880*/  @!P2 ISETP.GE.U32.AND P3, PT, R16, R17, PT ;  /* 0x000000111000a20c */ /* 0x000fe20003f66070 */
[----:B------:R-:W-:Y:S01]  /*1890*/  IMAD.MOV.U32 R17, RZ, RZ, 0x1ca00000 ;  /* 0x1ca00000ff117424 */ /* 0x000fe200078e00ff */
[----:B------:R-:W-:-:S04]  /*18a0*/  @!P0 LOP3.LUT R25, R5, 0x7ff00000, RZ, 0xc0, !PT ;  /* 0x7ff0000005198812 */ /* 0x000fc800078ec0ff */
[----:B------:R-:W-:-:S04]  /*18b0*/  @!P2 SEL R21, R17, 0x63400000, !P3 ;  /* 0x634000001115a807 */ /* 0x000fc80005800000 */
[----:B------:R-:W-:-:S04]  /*18c0*/  @!P2 LOP3.LUT R22, R21, 0x80000000, R13, 0xf8, !PT ;  /* 0x800000001516a812 */ /* 0x000fc800078ef80d */
[----:B------:R-:W-:Y:S01]  /*18d0*/  @!P2 LOP3.LUT R23, R22, 0x100000, RZ, 0xfc, !PT ;  /* 0x001000001617a812 */ /* 0x000fe200078efcff */
[----:B0-----:R-:W-:Y:S01]  /*18e0*/  DFMA R14, R18, -R4, 1 ;  /* 0x3ff00000120e742b */ /* 0x001fe20000000804 */
[----:B------:R-:W-:-:S07]  /*18f0*/  @!P2 IMAD.MOV.U32 R22, RZ, RZ, RZ ;  /* 0x000000ffff16a224 */ /* 0x000fce00078e00ff */
[----:B------:R-:W-:-:S08]  /*1900*/  DFMA R14, R14, R14, R14 ;  /* 0x0000000e0e0e722b */ /* 0x000fd0000000000e */
[----:B------:R-:W-:Y:S01]  /*1910*/  DFMA R18, R18, R14, R18 ;  /* 0x0000000e1212722b */ /* 0x000fe20000000012 */
[----:B------:R-:W-:Y:S02]  /*1920*/  SEL R15, R17, 0x63400000, !P1 ;  /* 0x63400000110f7807 */ /* 0x000fe40004800000 */
[----:B------:R-:W-:Y:S02]  /*1930*/  MOV R14, R12 ;  /* 0x0000000c000e7202 */ /* 0x000fe40000000f00 */
[----:B------:R-:W-:-:S03]  /*1940*/  LOP3.LUT R15, R15, 0x800fffff, R13, 0xf8, !PT ;  /* 0x800fffff0f0f7812 */ /* 0x000fc600078ef80d */
[----:B------:R-:W-:-:S03]  /*1950*/  DFMA R20, R18, -R4, 1 ;  /* 0x3ff000001214742b */ /* 0x000fc60000000804 */
[----:B------:R-:W-:-:S05]  /*1960*/  @!P2 DFMA R14, R14, 2, -R22 ;  /* 0x400000000e0ea82b */ /* 0x000fca0000000816 */
[----:B------:R-:W-:-:S05]  /*1970*/  DFMA R20, R18, R20, R18 ;  /* 0x000000141214722b */ /* 0x000fca0000000012 */
[----:B------:R-:W-:-:S03]  /*1980*/  @!P2 LOP3.LUT R24, R15, 0x7ff00000, RZ, 0xc0, !PT ;  /* 0x7ff000000f18a812 */ /* 0x000fc600078ec0ff */
[----:B------:R-:W-:Y:S02]  /*1990*/  DMUL R18, R20, R14 ;  /* 0x0000000e14127228 */ /* 0x000fe40000000000 */
[----:B------:R-:W-:-:S05]  /*19a0*/  VIADD R26, R24, 0xffffffff ;  /* 0xffffffff181a7836 */ /* 0x000fca0000000000 */
[----:B------:R-:W-:Y:S01]  /*19b0*/  ISETP.GT.U32.AND P0, PT, R26, 0x7feffffe, PT ;  /* 0x7feffffe1a00780c */ /* 0x000fe20003f04070 */
[----:B------:R-:W-:Y:S01]  /*19c0*/  VIADD R26, R25, 0xffffffff ;  /* 0xffffffff191a7836 */ /* 0x000fe20000000000 */
[----:B------:R-:W-:-:S04]  /*19d0*/  DFMA R22, R18, -R4, R14 ;  /* 0x800000041216722b */ /* 0x000fc8000000000e */
[----:B------:R-:W-:-:S04]  /*19e0*/  ISETP.GT.U32.OR P0, PT, R26, 0x7feffffe, P0 ;  /* 0x7feffffe1a00780c */ /* 0x000fc80000704470 */
[----:B------:R-:W-:-:S09]  /*19f0*/  DFMA R22, R20, R22, R18 ;  /* 0x000000161416722b */ /* 0x000fd20000000012 */
[----:B------:R-:W-:Y:S05]  /*1a00*/  @P0 BRA `(.L_x_19) ;  /* 0x00000000006c0947 */ /* 0x000fea0003800000 */
[----:B------:R-:W-:Y:S02]  /*1a10*/  LOP3.LUT R13, R11, 0x7ff00000, RZ, 0xc0, !PT ;  /* 0x7ff000000b0d7812 */ /* 0x000fe400078ec0ff */
[----:B------:R-:W-:Y:S02]  /*1a20*/  MOV R18, RZ ;  /* 0x000000ff00127202 */ /* 0x000fe40000000f00 */
[CC--:B------:R-:W-:Y:S02]  /*1a30*/  VIADDMNMX R12, R16.reuse, -R13.reuse, 0xb9600000, !PT ;  /* 0xb9600000100c7446 */ /* 0x0c0fe4000780090d */
[----:B------:R-:W-:Y:S02]  /*1a40*/  ISETP.GE.U32.AND P0, PT, R16, R13, PT ;  /* 0x0000000d1000720c */ /* 0x000fe40003f06070 */
[----:B------:R-:W-:Y:S02]  /*1a50*/  VIMNMX R12, PT, PT, R12, 0x46a00000, PT ;  /* 0x46a000000c0c7848 */ /* 0x000fe40003fe0100 */
[----:B------:R-:W-:-:S05]  /*1a60*/  SEL R17, R17, 0x63400000, !P0 ;  /* 0x6340000011117807 */ /* 0x000fca0004000000 */
[----:B------:R-:W-:-:S04]  /*1a70*/  IMAD.IADD R12, R12, 0x1, -R17 ;  /* 0x000000010c0c7824 */ /* 0x000fc800078e0a11 */
[----:B------:R-:W-:-:S06]  /*1a80*/  VIADD R19, R12, 0x7fe00000 ;  /* 0x7fe000000c137836 */ /* 0x000fcc0000000000 */
[----:B------:R-:W-:-:S10]  /*1a90*/  DMUL R16, R22, R18 ;  /* 0x0000001216107228 */ /* 0x000fd40000000000 */
[----:B------:R-:W-:-:S13]  /*1aa0*/  FSETP.GTU.AND P0, PT, |R17|, 1.469367938527859385e-39, PT ;  /* 0x001000001100780b */ /* 0x000fda0003f0c200 */
[----:B------:R-:W-:Y:S05]  /*1ab0*/  @P0 BRA `(.L_x_20) ;  /* 0x0000000000940947 */ /* 0x000fea0003800000 */
[----:B------:R-:W-:Y:S01]  /*1ac0*/  DFMA R4, R22, -R4, R14 ;  /* 0x800000041604722b */ /* 0x000fe2000000000e */
[----:B------:R-:W-:-:S09]  /*1ad0*/  IMAD.MOV.U32 R18, RZ, RZ, RZ ;  /* 0x000000ffff127224 */ /* 0x000fd200078e00ff */
[C---:B------:R-:W-:Y:S02]  /*1ae0*/  FSETP.NEU.AND P0, PT, R5.reuse, RZ, PT ;  /* 0x000000ff0500720b */ /* 0x040fe40003f0d000 */
[----:B------:R-:W-:-:S04]  /*1af0*/  LOP3.LUT R11, R5, 0x80000000, R11, 0x48, !PT ;  /* 0x80000000050b7812 */ /* 0x000fc800078e480b */
[----:B------:R-:W-:-:S07]  /*1b00*/  LOP3.LUT R19, R11, R19, RZ, 0xfc, !PT ;  /* 0x000000130b137212 */ /* 0x000fce00078efcff */
[----:B------:R-:W-:Y:S05]  /*1b10*/  @!P0 BRA `(.L_x_20) ;  /* 0x00000000007c8947 */ /* 0x000fea0003800000 */
[----:B------:R-:W-:Y:S01]  /*1b20*/  IMAD.MOV R5, RZ, RZ, -R12 ;  /* 0x000000ffff057224 */ /* 0x000fe200078e0a0c */
[----:B------:R-:W-:Y:S01]  /*1b30*/  DMUL.RP R18, R22, R18 ;  /* 0x0000001216127228 */ /* 0x000fe20000008000 */
[----:B------:R-:W-:-:S06]  /*1b40*/  IMAD.MOV.U32 R4, RZ, RZ, RZ ;  /* 0x000000ffff047224 */ /* 0x000fcc00078e00ff */
[----:B------:R-:W-:-:S03]  /*1b50*/  DFMA R4, R16, -R4, R22 ;  /* 0x800000041004722b */ /* 0x000fc60000000016 */
[----:B------:R-:W-:-:S03]  /*1b60*/  LOP3.LUT R11, R19, R11, RZ, 0x3c, !PT ;  /* 0x0000000b130b7212 */ /* 0x000fc600078e3cff */
[----:B------:R-:W-:-:S04]  /*1b70*/  IADD3 R4, PT, PT, -R12, -0x43300000, RZ ;  /* 0xbcd000000c047810 */ /* 0x000fc80007ffe1ff */
[----:B------:R-:W-:-:S04]  /*1b80*/  FSETP.NEU.AND P0, PT, |R5|, R4, PT ;  /* 0x000000040500720b */ /* 0x000fc80003f0d200 */
[----:B------:R-:W-:Y:S02]  /*1b90*/  FSEL R16, R18, R16, !P0 ;  /* 0x0000001012107208 */ /* 0x000fe40004000000 */
[----:B------:R-:W-:Y:S01]  /*1ba0*/  FSEL R17, R11, R17, !P0 ;  /* 0x000000110b117208 */ /* 0x000fe20004000000 */
[----:B------:R-:W-:Y:S06]  /*1bb0*/  BRA `(.L_x_20) ;  /* 0x0000000000547947 */ /* 0x000fec0003800000 */
.L_x_19:
[----:B------:R-:W-:-:S14]  /*1bc0*/  DSETP.NAN.AND P0, PT, R12, R12, PT ;  /* 0x0000000c0c00722a */ /* 0x000fdc0003f08000 */
[----:B------:R-:W-:Y:S05]  /*1bd0*/  @P0 BRA `(.L_x_21) ;  /* 0x0000000000440947 */ /* 0x000fea0003800000 */
[----:B------:R-:W-:-:S14]  /*1be0*/  DSETP.NAN.AND P0, PT, R10, R10, PT ;  /* 0x0000000a0a00722a */ /* 0x000fdc0003f08000 */
[----:B------:R-:W-:Y:S05]  /*1bf0*/  @P0 BRA `(.L_x_22) ;  /* 0x0000000000300947 */ /* 0x000fea0003800000 */
[----:B------:R-:W-:Y:S01]  /*1c00*/  ISETP.NE.AND P0, PT, R24, R25, PT ;  /* 0x000000191800720c */ /* 0x000fe20003f05270 */
[----:B------:R-:W-:Y:S02]  /*1c10*/  IMAD.MOV.U32 R16, RZ, RZ, 0x0 ;  /* 0x00000000ff107424 */ /* 0x000fe400078e00ff */
[----:B------:R-:W-:-:S10]  /*1c20*/  IMAD.MOV.U32 R17, RZ, RZ, -0x80000 ;  /* 0xfff80000ff117424 */ /* 0x000fd400078e00ff */
[----:B------:R-:W-:Y:S05]  /*1c30*/  @!P0 BRA `(.L_x_20) ;  /* 0x0000000000348947 */ /* 0x000fea0003800000 */
[----:B------:R-:W-:Y:S02]  /*1c40*/  ISETP.NE.AND P0, PT, R24, 0x7ff00000, PT ;  /* 0x7ff000001800780c */ /* 0x000fe40003f05270 */
[----:B------:R-:W-:Y:S02]  /*1c50*/  LOP3.LUT R17, R13, 0x80000000, R11, 0x48, !PT ;  /* 0x800000000d117812 */ /* 0x000fe400078e480b */
[----:B------:R-:W-:-:S13]  /*1c60*/  ISETP.EQ.OR P0, PT, R25, RZ, !P0 ;  /* 0x000000ff1900720c */ /* 0x000fda0004702670 */
[----:B------:R-:W-:Y:S01]  /*1c70*/  @P0 LOP3.LUT R4, R17, 0x7ff00000, RZ, 0xfc, !PT ;  /* 0x7ff0000011040812 */ /* 0x000fe200078efcff */
[----:B------:R-:W-:Y:S01]  /*1c80*/  @!P0 IMAD.MOV.U32 R16, RZ, RZ, RZ ;  /* 0x000000ffff108224 */ /* 0x000fe200078e00ff */
[----:B------:R-:W-:-:S03]  /*1c90*/  @P0 MOV R16, RZ ;  /* 0x000000ff00100202 */ /* 0x000fc60000000f00 */
[----:B------:R-:W-:Y:S01]  /*1ca0*/  @P0 IMAD.MOV.U32 R17, RZ, RZ, R4 ;  /* 0x000000ffff110224 */ /* 0x000fe200078e0004 */
[----:B------:R-:W-:Y:S06]  /*1cb0*/  BRA `(.L_x_20) ;  /* 0x0000000000147947 */ /* 0x000fec0003800000 */
.L_x_22:
[----:B------:R-:W-:Y:S01]  /*1cc0*/  LOP3.LUT R17, R11, 0x80000, RZ, 0xfc, !PT ;  /* 0x000800000b117812 */ /* 0x000fe200078efcff */
[----:B------:R-:W-:Y:S01]  /*1cd0*/  IMAD.MOV.U32 R16, RZ, RZ, R10 ;  /* 0x000000ffff107224 */ /* 0x000fe200078e000a */
[----:B------:R-:W-:Y:S06]  /*1ce0*/  BRA `(.L_x_20) ;  /* 0x0000000000087947 */ /* 0x000fec0003800000 */
.L_x_21:
[----:B------:R-:W-:Y:S01]  /*1cf0*/  LOP3.LUT R17, R13, 0x80000, RZ, 0xfc, !PT ;  /* 0x000800000d117812 */ /* 0x000fe200078efcff */
[----:B------:R-:W-:-:S07]  /*1d00*/  IMAD.MOV.U32 R16, RZ, RZ, R12 ;  /* 0x000000ffff107224 */ /* 0x000fce00078e000c */
.L_x_20:
[----:B------:R-:W-:Y:S05]  /*1d10*/  BSYNC.RECONVERGENT B2 ;  /* 0x0000000000027941 */ /* 0x000fea0003800200 */
.L_x_18:
[----:B------:R-:W-:Y:S02]  /*1d20*/  IMAD.MOV.U32 R4, RZ, RZ, R8 ;  /* 0x000000ffff047224 */ /* 0x000fe400078e0008 */
[----:B------:R-:W-:-:S04]  /*1d30*/  IMAD.MOV.U32 R5, RZ, RZ, 0x0 ;  /* 0x00000000ff057424 */ /* 0x000fc800078e00ff */
[----:B------:R-:W-:Y:S05]  /*1d40*/  RET.REL.NODEC R4 `(_Z8populatePcddddiii) ;  /* 0xffffffe004ac7950 */ /* 0x000fea0003c3ffff */
.L_x_23:
[----:B------:R-:W-:-:S00]  /*1d50*/  BRA `(.L_x_23) ;  /* 0xfffffffc00fc7947 */ /* 0x000fc0000383ffff */
[----:B------:R-:W-:-:S00]  /*1d60*/  NOP ;  /* 0x0000000000007918 */ /* 0x000fc00000000000 */
        /* <DEDUP_REMOVED lines=9> */
.L_x_24:


//--------------------- .nv.shared.reserved.0     --------------------------
	.section	.nv.shared.reserved.0,"aw",@nobits
	.weak		__nv_reservedSMEM_offset_0_alias
	.size		__nv_reservedSMEM_offset_0_alias, 0, 64
	.other		__nv_reservedSMEM_offset_0_alias,@"STO_CUDA_RESERVED_SHARED STV_DEFAULT"
__nv_reservedSMEM_offset_0_alias:
	.zero		0
	.zero		64


//--------------------- .nv.constant0._Z8populatePcddddiii --------------------------
	.section	.nv.constant0._Z8populatePcddddiii,"a",@progbits
	.sectionflags	@""
	.align	4
.nv.constant0._Z8populatePcddddiii:
	.zero		948


//--------------------- SYMBOLS --------------------------

	.type		.nv.reservedSmem.offset0,@object
	.size		.nv.reservedSmem.offset0,0x4
